//
// Generated by NVIDIA NVVM Compiler
//
// Compiler Build ID: CL-36424714
// Cuda compilation tools, release 13.0, V13.0.88
// Based on NVVM 20.0.0
//

.version 9.0
.target sm_100
.address_size 64

	// .globl	_Z24linear_projection_kernelPKfS0_S0_Pfiiii

.visible .entry _Z24linear_projection_kernelPKfS0_S0_Pfiiii(
	.param .u64 .ptr .align 1 _Z24linear_projection_kernelPKfS0_S0_Pfiiii_param_0,
	.param .u64 .ptr .align 1 _Z24linear_projection_kernelPKfS0_S0_Pfiiii_param_1,
	.param .u64 .ptr .align 1 _Z24linear_projection_kernelPKfS0_S0_Pfiiii_param_2,
	.param .u64 .ptr .align 1 _Z24linear_projection_kernelPKfS0_S0_Pfiiii_param_3,
	.param .u32 _Z24linear_projection_kernelPKfS0_S0_Pfiiii_param_4,
	.param .u32 _Z24linear_projection_kernelPKfS0_S0_Pfiiii_param_5,
	.param .u32 _Z24linear_projection_kernelPKfS0_S0_Pfiiii_param_6,
	.param .u32 _Z24linear_projection_kernelPKfS0_S0_Pfiiii_param_7
)
{
	.reg .pred 	%p<16>;
	.reg .b32 	%r<50>;
	.reg .b32 	%f<72>;
	.reg .b64 	%rd<43>;

	ld.param.u64 	%rd5, [_Z24linear_projection_kernelPKfS0_S0_Pfiiii_param_0];
	ld.param.u64 	%rd6, [_Z24linear_projection_kernelPKfS0_S0_Pfiiii_param_1];
	ld.param.u64 	%rd3, [_Z24linear_projection_kernelPKfS0_S0_Pfiiii_param_2];
	ld.param.u64 	%rd4, [_Z24linear_projection_kernelPKfS0_S0_Pfiiii_param_3];
	ld.param.u32 	%r24, [_Z24linear_projection_kernelPKfS0_S0_Pfiiii_param_4];
	ld.param.u32 	%r25, [_Z24linear_projection_kernelPKfS0_S0_Pfiiii_param_5];
	ld.param.u32 	%r22, [_Z24linear_projection_kernelPKfS0_S0_Pfiiii_param_6];
	ld.param.u32 	%r23, [_Z24linear_projection_kernelPKfS0_S0_Pfiiii_param_7];
	cvta.to.global.u64 	%rd1, %rd6;
	cvta.to.global.u64 	%rd2, %rd5;
	mov.u32 	%r1, %ctaid.z;
	mov.u32 	%r26, %ctaid.y;
	mov.u32 	%r27, %ntid.y;
	mov.u32 	%r28, %tid.y;
	mad.lo.s32 	%r29, %r26, %r27, %r28;
	mov.u32 	%r30, %ctaid.x;
	mov.u32 	%r31, %ntid.x;
	mov.u32 	%r32, %tid.x;
	mad.lo.s32 	%r3, %r30, %r31, %r32;
	setp.ge.s32 	%p1, %r1, %r24;
	setp.ge.s32 	%p2, %r29, %r25;
	or.pred  	%p3, %p1, %p2;
	setp.ge.s32 	%p4, %r3, %r23;
	or.pred  	%p5, %p3, %p4;
	@%p5 bra 	$L__BB0_16;
	setp.lt.s32 	%p6, %r22, 1;
	mov.f32 	%f70, 0f00000000;
	@%p6 bra 	$L__BB0_13;
	mad.lo.s32 	%r34, %r25, %r1, %r29;
	mul.lo.s32 	%r4, %r34, %r22;
	and.b32  	%r5, %r22, 7;
	setp.lt.u32 	%p7, %r22, 8;
	mov.f32 	%f70, 0f00000000;
	mov.b32 	%r48, 0;
	@%p7 bra 	$L__BB0_5;
	and.b32  	%r48, %r22, 2147483640;
	neg.s32 	%r46, %r48;
	shl.b32 	%r8, %r23, 3;
	mov.f32 	%f70, 0f00000000;
	mul.wide.s32 	%rd11, %r23, 4;
	mov.u32 	%r44, %r4;
	mov.u32 	%r45, %r3;
$L__BB0_4:
	.pragma "nounroll";
	mul.wide.s32 	%rd7, %r44, 4;
	add.s64 	%rd8, %rd2, %rd7;
	ld.global.f32 	%f19, [%rd8];
	mul.wide.s32 	%rd9, %r45, 4;
	add.s64 	%rd10, %rd1, %rd9;
	ld.global.f32 	%f20, [%rd10];
	fma.rn.f32 	%f21, %f19, %f20, %f70;
	ld.global.f32 	%f22, [%rd8+4];
	add.s64 	%rd12, %rd10, %rd11;
	ld.global.f32 	%f23, [%rd12];
	fma.rn.f32 	%f24, %f22, %f23, %f21;
	ld.global.f32 	%f25, [%rd8+8];
	add.s64 	%rd13, %rd12, %rd11;
	ld.global.f32 	%f26, [%rd13];
	fma.rn.f32 	%f27, %f25, %f26, %f24;
	ld.global.f32 	%f28, [%rd8+12];
	add.s64 	%rd14, %rd13, %rd11;
	ld.global.f32 	%f29, [%rd14];
	fma.rn.f32 	%f30, %f28, %f29, %f27;
	ld.global.f32 	%f31, [%rd8+16];
	add.s64 	%rd15, %rd14, %rd11;
	ld.global.f32 	%f32, [%rd15];
	fma.rn.f32 	%f33, %f31, %f32, %f30;
	ld.global.f32 	%f34, [%rd8+20];
	add.s64 	%rd16, %rd15, %rd11;
	ld.global.f32 	%f35, [%rd16];
	fma.rn.f32 	%f36, %f34, %f35, %f33;
	ld.global.f32 	%f37, [%rd8+24];
	add.s64 	%rd17, %rd16, %rd11;
	ld.global.f32 	%f38, [%rd17];
	fma.rn.f32 	%f39, %f37, %f38, %f36;
	ld.global.f32 	%f40, [%rd8+28];
	add.s64 	%rd18, %rd17, %rd11;
	ld.global.f32 	%f41, [%rd18];
	fma.rn.f32 	%f70, %f40, %f41, %f39;
	add.s32 	%r46, %r46, 8;
	add.s32 	%r45, %r45, %r8;
	add.s32 	%r44, %r44, 8;
	setp.ne.s32 	%p8, %r46, 0;
	@%p8 bra 	$L__BB0_4;
$L__BB0_5:
	setp.eq.s32 	%p9, %r5, 0;
	@%p9 bra 	$L__BB0_13;
	and.b32  	%r16, %r22, 3;
	setp.lt.u32 	%p10, %r5, 4;
	@%p10 bra 	$L__BB0_8;
	add.s32 	%r35, %r48, %r4;
	mad.lo.s32 	%r36, %r48, %r23, %r3;
	mul.wide.s32 	%rd19, %r35, 4;
	add.s64 	%rd20, %rd2, %rd19;
	ld.global.f32 	%f43, [%rd20];
	mul.wide.s32 	%rd21, %r36, 4;
	add.s64 	%rd22, %rd1, %rd21;
	ld.global.f32 	%f44, [%rd22];
	fma.rn.f32 	%f45, %f43, %f44, %f70;
	ld.global.f32 	%f46, [%rd20+4];
	mul.wide.s32 	%rd23, %r23, 4;
	add.s64 	%rd24, %rd22, %rd23;
	ld.global.f32 	%f47, [%rd24];
	fma.rn.f32 	%f48, %f46, %f47, %f45;
	ld.global.f32 	%f49, [%rd20+8];
	add.s64 	%rd25, %rd24, %rd23;
	ld.global.f32 	%f50, [%rd25];
	fma.rn.f32 	%f51, %f49, %f50, %f48;
	ld.global.f32 	%f52, [%rd20+12];
	add.s64 	%rd26, %rd25, %rd23;
	ld.global.f32 	%f53, [%rd26];
	fma.rn.f32 	%f70, %f52, %f53, %f51;
	add.s32 	%r48, %r48, 4;
$L__BB0_8:
	setp.eq.s32 	%p11, %r16, 0;
	@%p11 bra 	$L__BB0_13;
	setp.eq.s32 	%p12, %r16, 1;
	@%p12 bra 	$L__BB0_11;
	add.s32 	%r37, %r48, %r4;
	mad.lo.s32 	%r38, %r48, %r23, %r3;
	mul.wide.s32 	%rd27, %r37, 4;
	add.s64 	%rd28, %rd2, %rd27;
	ld.global.f32 	%f55, [%rd28];
	mul.wide.s32 	%rd29, %r38, 4;
	add.s64 	%rd30, %rd1, %rd29;
	ld.global.f32 	%f56, [%rd30];
	fma.rn.f32 	%f57, %f55, %f56, %f70;
	ld.global.f32 	%f58, [%rd28+4];
	mul.wide.s32 	%rd31, %r23, 4;
	add.s64 	%rd32, %rd30, %rd31;
	ld.global.f32 	%f59, [%rd32];
	fma.rn.f32 	%f70, %f58, %f59, %f57;
	add.s32 	%r48, %r48, 2;
$L__BB0_11:
	and.b32  	%r39, %r22, 1;
	setp.eq.b32 	%p13, %r39, 1;
	not.pred 	%p14, %p13;
	@%p14 bra 	$L__BB0_13;
	add.s32 	%r40, %r48, %r4;
	mad.lo.s32 	%r41, %r48, %r23, %r3;
	mul.wide.s32 	%rd33, %r40, 4;
	add.s64 	%rd34, %rd2, %rd33;
	ld.global.f32 	%f60, [%rd34];
	mul.wide.s32 	%rd35, %r41, 4;
	add.s64 	%rd36, %rd1, %rd35;
	ld.global.f32 	%f61, [%rd36];
	fma.rn.f32 	%f70, %f60, %f61, %f70;
$L__BB0_13:
	setp.eq.s64 	%p15, %rd3, 0;
	@%p15 bra 	$L__BB0_15;
	cvta.to.global.u64 	%rd37, %rd3;
	mul.wide.s32 	%rd38, %r3, 4;
	add.s64 	%rd39, %rd37, %rd38;
	ld.global.f32 	%f62, [%rd39];
	add.f32 	%f70, %f70, %f62;
$L__BB0_15:
	mad.lo.s32 	%r42, %r25, %r1, %r29;
	mad.lo.s32 	%r43, %r42, %r23, %r3;
	cvta.to.global.u64 	%rd40, %rd4;
	mul.wide.s32 	%rd41, %r43, 4;
	add.s64 	%rd42, %rd40, %rd41;
	st.global.f32 	[%rd42], %f70;
$L__BB0_16:
	ret;

}
	// .globl	_Z16qk_matmul_kernelPKfS0_Pfiii
.visible .entry _Z16qk_matmul_kernelPKfS0_Pfiii(
	.param .u64 .ptr .align 1 _Z16qk_matmul_kernelPKfS0_Pfiii_param_0,
	.param .u64 .ptr .align 1 _Z16qk_matmul_kernelPKfS0_Pfiii_param_1,
	.param .u64 .ptr .align 1 _Z16qk_matmul_kernelPKfS0_Pfiii_param_2,
	.param .u32 _Z16qk_matmul_kernelPKfS0_Pfiii_param_3,
	.param .u32 _Z16qk_matmul_kernelPKfS0_Pfiii_param_4,
	.param .u32 _Z16qk_matmul_kernelPKfS0_Pfiii_param_5
)
{
	.reg .pred 	%p<15>;
	.reg .b32 	%r<60>;
	.reg .b32 	%f<112>;
	.reg .b64 	%rd<27>;

	ld.param.u64 	%rd6, [_Z16qk_matmul_kernelPKfS0_Pfiii_param_0];
	ld.param.u64 	%rd7, [_Z16qk_matmul_kernelPKfS0_Pfiii_param_1];
	ld.param.u64 	%rd5, [_Z16qk_matmul_kernelPKfS0_Pfiii_param_2];
	ld.param.u32 	%r33, [_Z16qk_matmul_kernelPKfS0_Pfiii_param_3];
	ld.param.u32 	%r34, [_Z16qk_matmul_kernelPKfS0_Pfiii_param_4];
	ld.param.u32 	%r32, [_Z16qk_matmul_kernelPKfS0_Pfiii_param_5];
	cvta.to.global.u64 	%rd1, %rd7;
	cvta.to.global.u64 	%rd2, %rd6;
	mov.u32 	%r1, %ctaid.z;
	mov.u32 	%r35, %ctaid.y;
	mov.u32 	%r36, %ntid.y;
	mov.u32 	%r37, %tid.y;
	mad.lo.s32 	%r38, %r35, %r36, %r37;
	mov.u32 	%r39, %ctaid.x;
	mov.u32 	%r40, %ntid.x;
	mov.u32 	%r41, %tid.x;
	mad.lo.s32 	%r3, %r39, %r40, %r41;
	setp.ge.s32 	%p1, %r1, %r33;
	setp.ge.s32 	%p2, %r38, %r34;
	or.pred  	%p3, %p1, %p2;
	setp.ge.s32 	%p4, %r3, %r34;
	or.pred  	%p5, %p4, %p3;
	@%p5 bra 	$L__BB1_15;
	setp.lt.s32 	%p6, %r32, 1;
	mov.f32 	%f111, 0f00000000;
	@%p6 bra 	$L__BB1_14;
	mul.lo.s32 	%r43, %r34, %r1;
	mul.lo.s32 	%r44, %r43, %r32;
	mad.lo.s32 	%r4, %r32, %r38, %r44;
	mad.lo.s32 	%r5, %r32, %r3, %r44;
	and.b32  	%r6, %r32, 15;
	setp.lt.u32 	%p7, %r32, 16;
	mov.f32 	%f111, 0f00000000;
	mov.b32 	%r55, 0;
	@%p7 bra 	$L__BB1_5;
	and.b32  	%r55, %r32, 2147483632;
	neg.s32 	%r53, %r55;
	add.s64 	%rd3, %rd2, 32;
	add.s64 	%rd4, %rd1, 32;
	mov.f32 	%f111, 0f00000000;
	mov.u32 	%r51, %r5;
	mov.u32 	%r52, %r4;
$L__BB1_4:
	.pragma "nounroll";
	mul.wide.s32 	%rd8, %r52, 4;
	add.s64 	%rd9, %rd3, %rd8;
	mul.wide.s32 	%rd10, %r51, 4;
	add.s64 	%rd11, %rd4, %rd10;
	ld.global.f32 	%f18, [%rd9+-32];
	ld.global.f32 	%f19, [%rd11+-32];
	fma.rn.f32 	%f20, %f18, %f19, %f111;
	ld.global.f32 	%f21, [%rd9+-28];
	ld.global.f32 	%f22, [%rd11+-28];
	fma.rn.f32 	%f23, %f21, %f22, %f20;
	ld.global.f32 	%f24, [%rd9+-24];
	ld.global.f32 	%f25, [%rd11+-24];
	fma.rn.f32 	%f26, %f24, %f25, %f23;
	ld.global.f32 	%f27, [%rd9+-20];
	ld.global.f32 	%f28, [%rd11+-20];
	fma.rn.f32 	%f29, %f27, %f28, %f26;
	ld.global.f32 	%f30, [%rd9+-16];
	ld.global.f32 	%f31, [%rd11+-16];
	fma.rn.f32 	%f32, %f30, %f31, %f29;
	ld.global.f32 	%f33, [%rd9+-12];
	ld.global.f32 	%f34, [%rd11+-12];
	fma.rn.f32 	%f35, %f33, %f34, %f32;
	ld.global.f32 	%f36, [%rd9+-8];
	ld.global.f32 	%f37, [%rd11+-8];
	fma.rn.f32 	%f38, %f36, %f37, %f35;
	ld.global.f32 	%f39, [%rd9+-4];
	ld.global.f32 	%f40, [%rd11+-4];
	fma.rn.f32 	%f41, %f39, %f40, %f38;
	ld.global.f32 	%f42, [%rd9];
	ld.global.f32 	%f43, [%rd11];
	fma.rn.f32 	%f44, %f42, %f43, %f41;
	ld.global.f32 	%f45, [%rd9+4];
	ld.global.f32 	%f46, [%rd11+4];
	fma.rn.f32 	%f47, %f45, %f46, %f44;
	ld.global.f32 	%f48, [%rd9+8];
	ld.global.f32 	%f49, [%rd11+8];
	fma.rn.f32 	%f50, %f48, %f49, %f47;
	ld.global.f32 	%f51, [%rd9+12];
	ld.global.f32 	%f52, [%rd11+12];
	fma.rn.f32 	%f53, %f51, %f52, %f50;
	ld.global.f32 	%f54, [%rd9+16];
	ld.global.f32 	%f55, [%rd11+16];
	fma.rn.f32 	%f56, %f54, %f55, %f53;
	ld.global.f32 	%f57, [%rd9+20];
	ld.global.f32 	%f58, [%rd11+20];
	fma.rn.f32 	%f59, %f57, %f58, %f56;
	ld.global.f32 	%f60, [%rd9+24];
	ld.global.f32 	%f61, [%rd11+24];
	fma.rn.f32 	%f62, %f60, %f61, %f59;
	ld.global.f32 	%f63, [%rd9+28];
	ld.global.f32 	%f64, [%rd11+28];
	fma.rn.f32 	%f111, %f63, %f64, %f62;
	add.s32 	%r53, %r53, 16;
	add.s32 	%r52, %r52, 16;
	add.s32 	%r51, %r51, 16;
	setp.ne.s32 	%p8, %r53, 0;
	@%p8 bra 	$L__BB1_4;
$L__BB1_5:
	setp.eq.s32 	%p9, %r6, 0;
	@%p9 bra 	$L__BB1_14;
	and.b32  	%r16, %r32, 7;
	setp.lt.u32 	%p10, %r6, 8;
	@%p10 bra 	$L__BB1_8;
	add.s32 	%r45, %r4, %r55;
	add.s32 	%r46, %r5, %r55;
	mul.wide.s32 	%rd12, %r45, 4;
	add.s64 	%rd13, %rd2, %rd12;
	ld.global.f32 	%f66, [%rd13];
	mul.wide.s32 	%rd14, %r46, 4;
	add.s64 	%rd15, %rd1, %rd14;
	ld.global.f32 	%f67, [%rd15];
	fma.rn.f32 	%f68, %f66, %f67, %f111;
	ld.global.f32 	%f69, [%rd13+4];
	ld.global.f32 	%f70, [%rd15+4];
	fma.rn.f32 	%f71, %f69, %f70, %f68;
	ld.global.f32 	%f72, [%rd13+8];
	ld.global.f32 	%f73, [%rd15+8];
	fma.rn.f32 	%f74, %f72, %f73, %f71;
	ld.global.f32 	%f75, [%rd13+12];
	ld.global.f32 	%f76, [%rd15+12];
	fma.rn.f32 	%f77, %f75, %f76, %f74;
	ld.global.f32 	%f78, [%rd13+16];
	ld.global.f32 	%f79, [%rd15+16];
	fma.rn.f32 	%f80, %f78, %f79, %f77;
	ld.global.f32 	%f81, [%rd13+20];
	ld.global.f32 	%f82, [%rd15+20];
	fma.rn.f32 	%f83, %f81, %f82, %f80;
	ld.global.f32 	%f84, [%rd13+24];
	ld.global.f32 	%f85, [%rd15+24];
	fma.rn.f32 	%f86, %f84, %f85, %f83;
	ld.global.f32 	%f87, [%rd13+28];
	ld.global.f32 	%f88, [%rd15+28];
	fma.rn.f32 	%f111, %f87, %f88, %f86;
	add.s32 	%r55, %r55, 8;
$L__BB1_8:
	setp.eq.s32 	%p11, %r16, 0;
	@%p11 bra 	$L__BB1_14;
	and.b32  	%r19, %r32, 3;
	setp.lt.u32 	%p12, %r16, 4;
	@%p12 bra 	$L__BB1_11;
	add.s32 	%r47, %r4, %r55;
	add.s32 	%r48, %r5, %r55;
	mul.wide.s32 	%rd16, %r47, 4;
	add.s64 	%rd17, %rd2, %rd16;
	ld.global.f32 	%f90, [%rd17];
	mul.wide.s32 	%rd18, %r48, 4;
	add.s64 	%rd19, %rd1, %rd18;
	ld.global.f32 	%f91, [%rd19];
	fma.rn.f32 	%f92, %f90, %f91, %f111;
	ld.global.f32 	%f93, [%rd17+4];
	ld.global.f32 	%f94, [%rd19+4];
	fma.rn.f32 	%f95, %f93, %f94, %f92;
	ld.global.f32 	%f96, [%rd17+8];
	ld.global.f32 	%f97, [%rd19+8];
	fma.rn.f32 	%f98, %f96, %f97, %f95;
	ld.global.f32 	%f99, [%rd17+12];
	ld.global.f32 	%f100, [%rd19+12];
	fma.rn.f32 	%f111, %f99, %f100, %f98;
	add.s32 	%r55, %r55, 4;
$L__BB1_11:
	setp.eq.s32 	%p13, %r19, 0;
	@%p13 bra 	$L__BB1_14;
	add.s32 	%r59, %r55, %r5;
	add.s32 	%r58, %r55, %r4;
	neg.s32 	%r57, %r19;
$L__BB1_13:
	.pragma "nounroll";
	mul.wide.s32 	%rd20, %r59, 4;
	add.s64 	%rd21, %rd1, %rd20;
	mul.wide.s32 	%rd22, %r58, 4;
	add.s64 	%rd23, %rd2, %rd22;
	ld.global.f32 	%f101, [%rd23];
	ld.global.f32 	%f102, [%rd21];
	fma.rn.f32 	%f111, %f101, %f102, %f111;
	add.s32 	%r59, %r59, 1;
	add.s32 	%r58, %r58, 1;
	add.s32 	%r57, %r57, 1;
	setp.ne.s32 	%p14, %r57, 0;
	@%p14 bra 	$L__BB1_13;
$L__BB1_14:
	mad.lo.s32 	%r49, %r34, %r1, %r38;
	mad.lo.s32 	%r50, %r49, %r34, %r3;
	cvta.to.global.u64 	%rd24, %rd5;
	mul.wide.s32 	%rd25, %r50, 4;
	add.s64 	%rd26, %rd24, %rd25;
	st.global.f32 	[%rd26], %f111;
$L__BB1_15:
	ret;

}
	// .globl	_Z17scale_mask_kernelPfiifb
.visible .entry _Z17scale_mask_kernelPfiifb(
	.param .u64 .ptr .align 1 _Z17scale_mask_kernelPfiifb_param_0,
	.param .u32 _Z17scale_mask_kernelPfiifb_param_1,
	.param .u32 _Z17scale_mask_kernelPfiifb_param_2,
	.param .f32 _Z17scale_mask_kernelPfiifb_param_3,
	.param .u8 _Z17scale_mask_kernelPfiifb_param_4
)
{
	.reg .pred 	%p<8>;
	.reg .b16 	%rs<2>;
	.reg .b32 	%r<16>;
	.reg .b32 	%f<6>;
	.reg .b64 	%rd<5>;

	ld.param.u64 	%rd1, [_Z17scale_mask_kernelPfiifb_param_0];
	ld.param.u32 	%r5, [_Z17scale_mask_kernelPfiifb_param_1];
	ld.param.u32 	%r6, [_Z17scale_mask_kernelPfiifb_param_2];
	ld.param.f32 	%f1, [_Z17scale_mask_kernelPfiifb_param_3];
	ld.param.s8 	%rs1, [_Z17scale_mask_kernelPfiifb_param_4];
	mov.u32 	%r1, %ctaid.z;
	mov.u32 	%r7, %ctaid.y;
	mov.u32 	%r8, %ntid.y;
	mov.u32 	%r9, %tid.y;
	mad.lo.s32 	%r10, %r7, %r8, %r9;
	mov.u32 	%r11, %ctaid.x;
	mov.u32 	%r12, %ntid.x;
	mov.u32 	%r13, %tid.x;
	mad.lo.s32 	%r3, %r11, %r12, %r13;
	setp.ge.s32 	%p1, %r1, %r5;
	setp.ge.s32 	%p2, %r10, %r6;
	or.pred  	%p3, %p1, %p2;
	setp.ge.s32 	%p4, %r3, %r6;
	or.pred  	%p5, %p4, %p3;
	@%p5 bra 	$L__BB2_2;
	cvta.to.global.u64 	%rd2, %rd1;
	mad.lo.s32 	%r14, %r6, %r1, %r10;
	mad.lo.s32 	%r15, %r14, %r6, %r3;
	mul.wide.s32 	%rd3, %r15, 4;
	add.s64 	%rd4, %rd2, %rd3;
	ld.global.f32 	%f2, [%rd4];
	mul.f32 	%f3, %f1, %f2;
	setp.ne.s16 	%p6, %rs1, 0;
	setp.gt.s32 	%p7, %r3, %r10;
	selp.f32 	%f4, 0fFF800000, %f3, %p7;
	selp.f32 	%f5, %f4, %f3, %p6;
	st.global.f32 	[%rd4], %f5;
$L__BB2_2:
	ret;

}
	// .globl	_Z14softmax_kernelPKfPfii
.visible .entry _Z14softmax_kernelPKfPfii(
	.param .u64 .ptr .align 1 _Z14softmax_kernelPKfPfii_param_0,
	.param .u64 .ptr .align 1 _Z14softmax_kernelPKfPfii_param_1,
	.param .u32 _Z14softmax_kernelPKfPfii_param_2,
	.param .u32 _Z14softmax_kernelPKfPfii_param_3
)
{
	.reg .pred 	%p<31>;
	.reg .b32 	%r<123>;
	.reg .b32 	%f<366>;
	.reg .b64 	%rd<37>;

	ld.param.u64 	%rd7, [_Z14softmax_kernelPKfPfii_param_0];
	ld.param.u64 	%rd8, [_Z14softmax_kernelPKfPfii_param_1];
	ld.param.u32 	%r58, [_Z14softmax_kernelPKfPfii_param_2];
	ld.param.u32 	%r57, [_Z14softmax_kernelPKfPfii_param_3];
	cvta.to.global.u64 	%rd1, %rd7;
	cvta.to.global.u64 	%rd2, %rd8;
	mov.u32 	%r1, %ctaid.y;
	mov.u32 	%r59, %ctaid.x;
	mov.u32 	%r60, %ntid.x;
	mov.u32 	%r61, %tid.x;
	mad.lo.s32 	%r2, %r59, %r60, %r61;
	setp.ge.s32 	%p1, %r1, %r58;
	setp.ge.s32 	%p2, %r2, %r57;
	or.pred  	%p3, %p1, %p2;
	@%p3 bra 	$L__BB3_39;
	mad.lo.s32 	%r62, %r57, %r1, %r2;
	mul.lo.s32 	%r3, %r62, %r57;
	setp.lt.s32 	%p4, %r57, 1;
	mov.f32 	%f356, 0fFF800000;
	@%p4 bra 	$L__BB3_14;
	and.b32  	%r4, %r57, 15;
	setp.lt.u32 	%p5, %r57, 16;
	mov.f32 	%f356, 0fFF800000;
	mov.b32 	%r104, 0;
	@%p5 bra 	$L__BB3_5;
	and.b32  	%r104, %r57, 2147483632;
	neg.s32 	%r110, %r104;
	add.s64 	%rd3, %rd1, 32;
	mov.f32 	%f356, 0fFF800000;
	mov.u32 	%r109, %r3;
$L__BB3_4:
	.pragma "nounroll";
	mul.wide.s32 	%rd9, %r109, 4;
	add.s64 	%rd10, %rd3, %rd9;
	ld.global.f32 	%f30, [%rd10+-32];
	max.f32 	%f31, %f356, %f30;
	ld.global.f32 	%f32, [%rd10+-28];
	max.f32 	%f33, %f31, %f32;
	ld.global.f32 	%f34, [%rd10+-24];
	max.f32 	%f35, %f33, %f34;
	ld.global.f32 	%f36, [%rd10+-20];
	max.f32 	%f37, %f35, %f36;
	ld.global.f32 	%f38, [%rd10+-16];
	max.f32 	%f39, %f37, %f38;
	ld.global.f32 	%f40, [%rd10+-12];
	max.f32 	%f41, %f39, %f40;
	ld.global.f32 	%f42, [%rd10+-8];
	max.f32 	%f43, %f41, %f42;
	ld.global.f32 	%f44, [%rd10+-4];
	max.f32 	%f45, %f43, %f44;
	ld.global.f32 	%f46, [%rd10];
	max.f32 	%f47, %f45, %f46;
	ld.global.f32 	%f48, [%rd10+4];
	max.f32 	%f49, %f47, %f48;
	ld.global.f32 	%f50, [%rd10+8];
	max.f32 	%f51, %f49, %f50;
	ld.global.f32 	%f52, [%rd10+12];
	max.f32 	%f53, %f51, %f52;
	ld.global.f32 	%f54, [%rd10+16];
	max.f32 	%f55, %f53, %f54;
	ld.global.f32 	%f56, [%rd10+20];
	max.f32 	%f57, %f55, %f56;
	ld.global.f32 	%f58, [%rd10+24];
	max.f32 	%f59, %f57, %f58;
	ld.global.f32 	%f60, [%rd10+28];
	max.f32 	%f356, %f59, %f60;
	add.s32 	%r110, %r110, 16;
	add.s32 	%r109, %r109, 16;
	setp.eq.s32 	%p6, %r110, 0;
	@%p6 bra 	$L__BB3_5;
	bra.uni 	$L__BB3_4;
$L__BB3_5:
	setp.eq.s32 	%p7, %r4, 0;
	@%p7 bra 	$L__BB3_14;
	and.b32  	%r8, %r57, 7;
	setp.lt.u32 	%p8, %r4, 8;
	@%p8 bra 	$L__BB3_8;
	add.s32 	%r64, %r104, %r3;
	mul.wide.s32 	%rd11, %r64, 4;
	add.s64 	%rd12, %rd1, %rd11;
	ld.global.f32 	%f62, [%rd12];
	max.f32 	%f63, %f356, %f62;
	ld.global.f32 	%f64, [%rd12+4];
	max.f32 	%f65, %f63, %f64;
	ld.global.f32 	%f66, [%rd12+8];
	max.f32 	%f67, %f65, %f66;
	ld.global.f32 	%f68, [%rd12+12];
	max.f32 	%f69, %f67, %f68;
	ld.global.f32 	%f70, [%rd12+16];
	max.f32 	%f71, %f69, %f70;
	ld.global.f32 	%f72, [%rd12+20];
	max.f32 	%f73, %f71, %f72;
	ld.global.f32 	%f74, [%rd12+24];
	max.f32 	%f75, %f73, %f74;
	ld.global.f32 	%f76, [%rd12+28];
	max.f32 	%f356, %f75, %f76;
	add.s32 	%r104, %r104, 8;
$L__BB3_8:
	setp.eq.s32 	%p9, %r8, 0;
	@%p9 bra 	$L__BB3_14;
	and.b32  	%r11, %r57, 3;
	setp.lt.u32 	%p10, %r8, 4;
	@%p10 bra 	$L__BB3_11;
	add.s32 	%r65, %r104, %r3;
	mul.wide.s32 	%rd13, %r65, 4;
	add.s64 	%rd14, %rd1, %rd13;
	ld.global.f32 	%f78, [%rd14];
	max.f32 	%f79, %f356, %f78;
	ld.global.f32 	%f80, [%rd14+4];
	max.f32 	%f81, %f79, %f80;
	ld.global.f32 	%f82, [%rd14+8];
	max.f32 	%f83, %f81, %f82;
	ld.global.f32 	%f84, [%rd14+12];
	max.f32 	%f356, %f83, %f84;
	add.s32 	%r104, %r104, 4;
$L__BB3_11:
	setp.eq.s32 	%p11, %r11, 0;
	@%p11 bra 	$L__BB3_14;
	add.s32 	%r108, %r104, %r3;
	neg.s32 	%r107, %r11;
$L__BB3_13:
	.pragma "nounroll";
	mul.wide.s32 	%rd15, %r108, 4;
	add.s64 	%rd16, %rd1, %rd15;
	ld.global.f32 	%f85, [%rd16];
	max.f32 	%f356, %f356, %f85;
	add.s32 	%r108, %r108, 1;
	add.s32 	%r107, %r107, 1;
	setp.ne.s32 	%p12, %r107, 0;
	@%p12 bra 	$L__BB3_13;
$L__BB3_14:
	setp.lt.s32 	%p13, %r57, 1;
	mov.f32 	%f364, 0f00000000;
	@%p13 bra 	$L__BB3_26;
	and.b32  	%r20, %r57, 7;
	setp.lt.u32 	%p14, %r57, 8;
	mov.f32 	%f364, 0f00000000;
	mov.b32 	%r111, 0;
	@%p14 bra 	$L__BB3_18;
	and.b32  	%r111, %r57, 2147483640;
	neg.s32 	%r115, %r111;
	add.s64 	%rd4, %rd1, 16;
	add.s64 	%rd5, %rd2, 16;
	mov.f32 	%f364, 0f00000000;
	mov.u32 	%r114, %r3;
$L__BB3_17:
	.pragma "nounroll";
	mul.wide.s32 	%rd17, %r114, 4;
	add.s64 	%rd18, %rd4, %rd17;
	add.s64 	%rd19, %rd5, %rd17;
	ld.global.f32 	%f90, [%rd18+-16];
	sub.f32 	%f91, %f90, %f356;
	fma.rn.f32 	%f92, %f91, 0f3BBB989D, 0f3F000000;
	cvt.sat.f32.f32 	%f93, %f92;
	mov.f32 	%f94, 0f4B400001;
	mov.f32 	%f95, 0f437C0000;
	fma.rm.f32 	%f96, %f93, %f95, %f94;
	add.f32 	%f97, %f96, 0fCB40007F;
	neg.f32 	%f98, %f97;
	fma.rn.f32 	%f99, %f91, 0f3FB8AA3B, %f98;
	fma.rn.f32 	%f100, %f91, 0f32A57060, %f99;
	mov.b32 	%r67, %f96;
	shl.b32 	%r68, %r67, 23;
	mov.b32 	%f101, %r68;
	ex2.approx.ftz.f32 	%f102, %f100;
	mul.f32 	%f103, %f102, %f101;
	st.global.f32 	[%rd19+-16], %f103;
	add.f32 	%f104, %f364, %f103;
	ld.global.f32 	%f105, [%rd18+-12];
	sub.f32 	%f106, %f105, %f356;
	fma.rn.f32 	%f107, %f106, 0f3BBB989D, 0f3F000000;
	cvt.sat.f32.f32 	%f108, %f107;
	fma.rm.f32 	%f109, %f108, %f95, %f94;
	add.f32 	%f110, %f109, 0fCB40007F;
	neg.f32 	%f111, %f110;
	fma.rn.f32 	%f112, %f106, 0f3FB8AA3B, %f111;
	fma.rn.f32 	%f113, %f106, 0f32A57060, %f112;
	mov.b32 	%r69, %f109;
	shl.b32 	%r70, %r69, 23;
	mov.b32 	%f114, %r70;
	ex2.approx.ftz.f32 	%f115, %f113;
	mul.f32 	%f116, %f115, %f114;
	st.global.f32 	[%rd19+-12], %f116;
	add.f32 	%f117, %f104, %f116;
	ld.global.f32 	%f118, [%rd18+-8];
	sub.f32 	%f119, %f118, %f356;
	fma.rn.f32 	%f120, %f119, 0f3BBB989D, 0f3F000000;
	cvt.sat.f32.f32 	%f121, %f120;
	fma.rm.f32 	%f122, %f121, %f95, %f94;
	add.f32 	%f123, %f122, 0fCB40007F;
	neg.f32 	%f124, %f123;
	fma.rn.f32 	%f125, %f119, 0f3FB8AA3B, %f124;
	fma.rn.f32 	%f126, %f119, 0f32A57060, %f125;
	mov.b32 	%r71, %f122;
	shl.b32 	%r72, %r71, 23;
	mov.b32 	%f127, %r72;
	ex2.approx.ftz.f32 	%f128, %f126;
	mul.f32 	%f129, %f128, %f127;
	st.global.f32 	[%rd19+-8], %f129;
	add.f32 	%f130, %f117, %f129;
	ld.global.f32 	%f131, [%rd18+-4];
	sub.f32 	%f132, %f131, %f356;
	fma.rn.f32 	%f133, %f132, 0f3BBB989D, 0f3F000000;
	cvt.sat.f32.f32 	%f134, %f133;
	fma.rm.f32 	%f135, %f134, %f95, %f94;
	add.f32 	%f136, %f135, 0fCB40007F;
	neg.f32 	%f137, %f136;
	fma.rn.f32 	%f138, %f132, 0f3FB8AA3B, %f137;
	fma.rn.f32 	%f139, %f132, 0f32A57060, %f138;
	mov.b32 	%r73, %f135;
	shl.b32 	%r74, %r73, 23;
	mov.b32 	%f140, %r74;
	ex2.approx.ftz.f32 	%f141, %f139;
	mul.f32 	%f142, %f141, %f140;
	st.global.f32 	[%rd19+-4], %f142;
	add.f32 	%f143, %f130, %f142;
	ld.global.f32 	%f144, [%rd18];
	sub.f32 	%f145, %f144, %f356;
	fma.rn.f32 	%f146, %f145, 0f3BBB989D, 0f3F000000;
	cvt.sat.f32.f32 	%f147, %f146;
	fma.rm.f32 	%f148, %f147, %f95, %f94;
	add.f32 	%f149, %f148, 0fCB40007F;
	neg.f32 	%f150, %f149;
	fma.rn.f32 	%f151, %f145, 0f3FB8AA3B, %f150;
	fma.rn.f32 	%f152, %f145, 0f32A57060, %f151;
	mov.b32 	%r75, %f148;
	shl.b32 	%r76, %r75, 23;
	mov.b32 	%f153, %r76;
	ex2.approx.ftz.f32 	%f154, %f152;
	mul.f32 	%f155, %f154, %f153;
	st.global.f32 	[%rd19], %f155;
	add.f32 	%f156, %f143, %f155;
	ld.global.f32 	%f157, [%rd18+4];
	sub.f32 	%f158, %f157, %f356;
	fma.rn.f32 	%f159, %f158, 0f3BBB989D, 0f3F000000;
	cvt.sat.f32.f32 	%f160, %f159;
	fma.rm.f32 	%f161, %f160, %f95, %f94;
	add.f32 	%f162, %f161, 0fCB40007F;
	neg.f32 	%f163, %f162;
	fma.rn.f32 	%f164, %f158, 0f3FB8AA3B, %f163;
	fma.rn.f32 	%f165, %f158, 0f32A57060, %f164;
	mov.b32 	%r77, %f161;
	shl.b32 	%r78, %r77, 23;
	mov.b32 	%f166, %r78;
	ex2.approx.ftz.f32 	%f167, %f165;
	mul.f32 	%f168, %f167, %f166;
	st.global.f32 	[%rd19+4], %f168;
	add.f32 	%f169, %f156, %f168;
	ld.global.f32 	%f170, [%rd18+8];
	sub.f32 	%f171, %f170, %f356;
	fma.rn.f32 	%f172, %f171, 0f3BBB989D, 0f3F000000;
	cvt.sat.f32.f32 	%f173, %f172;
	fma.rm.f32 	%f174, %f173, %f95, %f94;
	add.f32 	%f175, %f174, 0fCB40007F;
	neg.f32 	%f176, %f175;
	fma.rn.f32 	%f177, %f171, 0f3FB8AA3B, %f176;
	fma.rn.f32 	%f178, %f171, 0f32A57060, %f177;
	mov.b32 	%r79, %f174;
	shl.b32 	%r80, %r79, 23;
	mov.b32 	%f179, %r80;
	ex2.approx.ftz.f32 	%f180, %f178;
	mul.f32 	%f181, %f180, %f179;
	st.global.f32 	[%rd19+8], %f181;
	add.f32 	%f182, %f169, %f181;
	ld.global.f32 	%f183, [%rd18+12];
	sub.f32 	%f184, %f183, %f356;
	fma.rn.f32 	%f185, %f184, 0f3BBB989D, 0f3F000000;
	cvt.sat.f32.f32 	%f186, %f185;
	fma.rm.f32 	%f187, %f186, %f95, %f94;
	add.f32 	%f188, %f187, 0fCB40007F;
	neg.f32 	%f189, %f188;
	fma.rn.f32 	%f190, %f184, 0f3FB8AA3B, %f189;
	fma.rn.f32 	%f191, %f184, 0f32A57060, %f190;
	mov.b32 	%r81, %f187;
	shl.b32 	%r82, %r81, 23;
	mov.b32 	%f192, %r82;
	ex2.approx.ftz.f32 	%f193, %f191;
	mul.f32 	%f194, %f193, %f192;
	st.global.f32 	[%rd19+12], %f194;
	add.f32 	%f364, %f182, %f194;
	add.s32 	%r115, %r115, 8;
	add.s32 	%r114, %r114, 8;
	setp.eq.s32 	%p15, %r115, 0;
	@%p15 bra 	$L__BB3_18;
	bra.uni 	$L__BB3_17;
$L__BB3_18:
	setp.eq.s32 	%p16, %r20, 0;
	@%p16 bra 	$L__BB3_26;
	and.b32  	%r28, %r57, 3;
	setp.lt.u32 	%p17, %r20, 4;
	@%p17 bra 	$L__BB3_21;
	add.s32 	%r83, %r111, %r3;
	mul.wide.s32 	%rd20, %r83, 4;
	add.s64 	%rd21, %rd1, %rd20;
	ld.global.f32 	%f196, [%rd21];
	sub.f32 	%f197, %f196, %f356;
	fma.rn.f32 	%f198, %f197, 0f3BBB989D, 0f3F000000;
	cvt.sat.f32.f32 	%f199, %f198;
	mov.f32 	%f200, 0f4B400001;
	mov.f32 	%f201, 0f437C0000;
	fma.rm.f32 	%f202, %f199, %f201, %f200;
	add.f32 	%f203, %f202, 0fCB40007F;
	neg.f32 	%f204, %f203;
	fma.rn.f32 	%f205, %f197, 0f3FB8AA3B, %f204;
	fma.rn.f32 	%f206, %f197, 0f32A57060, %f205;
	mov.b32 	%r84, %f202;
	shl.b32 	%r85, %r84, 23;
	mov.b32 	%f207, %r85;
	ex2.approx.ftz.f32 	%f208, %f206;
	mul.f32 	%f209, %f208, %f207;
	add.s64 	%rd22, %rd2, %rd20;
	st.global.f32 	[%rd22], %f209;
	add.f32 	%f210, %f364, %f209;
	ld.global.f32 	%f211, [%rd21+4];
	sub.f32 	%f212, %f211, %f356;
	fma.rn.f32 	%f213, %f212, 0f3BBB989D, 0f3F000000;
	cvt.sat.f32.f32 	%f214, %f213;
	fma.rm.f32 	%f215, %f214, %f201, %f200;
	add.f32 	%f216, %f215, 0fCB40007F;
	neg.f32 	%f217, %f216;
	fma.rn.f32 	%f218, %f212, 0f3FB8AA3B, %f217;
	fma.rn.f32 	%f219, %f212, 0f32A57060, %f218;
	mov.b32 	%r86, %f215;
	shl.b32 	%r87, %r86, 23;
	mov.b32 	%f220, %r87;
	ex2.approx.ftz.f32 	%f221, %f219;
	mul.f32 	%f222, %f221, %f220;
	st.global.f32 	[%rd22+4], %f222;
	add.f32 	%f223, %f210, %f222;
	ld.global.f32 	%f224, [%rd21+8];
	sub.f32 	%f225, %f224, %f356;
	fma.rn.f32 	%f226, %f225, 0f3BBB989D, 0f3F000000;
	cvt.sat.f32.f32 	%f227, %f226;
	fma.rm.f32 	%f228, %f227, %f201, %f200;
	add.f32 	%f229, %f228, 0fCB40007F;
	neg.f32 	%f230, %f229;
	fma.rn.f32 	%f231, %f225, 0f3FB8AA3B, %f230;
	fma.rn.f32 	%f232, %f225, 0f32A57060, %f231;
	mov.b32 	%r88, %f228;
	shl.b32 	%r89, %r88, 23;
	mov.b32 	%f233, %r89;
	ex2.approx.ftz.f32 	%f234, %f232;
	mul.f32 	%f235, %f234, %f233;
	st.global.f32 	[%rd22+8], %f235;
	add.f32 	%f236, %f223, %f235;
	ld.global.f32 	%f237, [%rd21+12];
	sub.f32 	%f238, %f237, %f356;
	fma.rn.f32 	%f239, %f238, 0f3BBB989D, 0f3F000000;
	cvt.sat.f32.f32 	%f240, %f239;
	fma.rm.f32 	%f241, %f240, %f201, %f200;
	add.f32 	%f242, %f241, 0fCB40007F;
	neg.f32 	%f243, %f242;
	fma.rn.f32 	%f244, %f238, 0f3FB8AA3B, %f243;
	fma.rn.f32 	%f245, %f238, 0f32A57060, %f244;
	mov.b32 	%r90, %f241;
	shl.b32 	%r91, %r90, 23;
	mov.b32 	%f246, %r91;
	ex2.approx.ftz.f32 	%f247, %f245;
	mul.f32 	%f248, %f247, %f246;
	st.global.f32 	[%rd22+12], %f248;
	add.f32 	%f364, %f236, %f248;
	add.s32 	%r111, %r111, 4;
$L__BB3_21:
	setp.eq.s32 	%p18, %r28, 0;
	@%p18 bra 	$L__BB3_26;
	setp.eq.s32 	%p19, %r28, 1;
	@%p19 bra 	$L__BB3_24;
	add.s32 	%r92, %r111, %r3;
	mul.wide.s32 	%rd23, %r92, 4;
	add.s64 	%rd24, %rd1, %rd23;
	ld.global.f32 	%f250, [%rd24];
	sub.f32 	%f251, %f250, %f356;
	fma.rn.f32 	%f252, %f251, 0f3BBB989D, 0f3F000000;
	cvt.sat.f32.f32 	%f253, %f252;
	mov.f32 	%f254, 0f4B400001;
	mov.f32 	%f255, 0f437C0000;
	fma.rm.f32 	%f256, %f253, %f255, %f254;
	add.f32 	%f257, %f256, 0fCB40007F;
	neg.f32 	%f258, %f257;
	fma.rn.f32 	%f259, %f251, 0f3FB8AA3B, %f258;
	fma.rn.f32 	%f260, %f251, 0f32A57060, %f259;
	mov.b32 	%r93, %f256;
	shl.b32 	%r94, %r93, 23;
	mov.b32 	%f261, %r94;
	ex2.approx.ftz.f32 	%f262, %f260;
	mul.f32 	%f263, %f262, %f261;
	add.s64 	%rd25, %rd2, %rd23;
	st.global.f32 	[%rd25], %f263;
	add.f32 	%f264, %f364, %f263;
	ld.global.f32 	%f265, [%rd24+4];
	sub.f32 	%f266, %f265, %f356;
	fma.rn.f32 	%f267, %f266, 0f3BBB989D, 0f3F000000;
	cvt.sat.f32.f32 	%f268, %f267;
	fma.rm.f32 	%f269, %f268, %f255, %f254;
	add.f32 	%f270, %f269, 0fCB40007F;
	neg.f32 	%f271, %f270;
	fma.rn.f32 	%f272, %f266, 0f3FB8AA3B, %f271;
	fma.rn.f32 	%f273, %f266, 0f32A57060, %f272;
	mov.b32 	%r95, %f269;
	shl.b32 	%r96, %r95, 23;
	mov.b32 	%f274, %r96;
	ex2.approx.ftz.f32 	%f275, %f273;
	mul.f32 	%f276, %f275, %f274;
	st.global.f32 	[%rd25+4], %f276;
	add.f32 	%f364, %f264, %f276;
	add.s32 	%r111, %r111, 2;
$L__BB3_24:
	and.b32  	%r97, %r57, 1;
	setp.eq.b32 	%p20, %r97, 1;
	not.pred 	%p21, %p20;
	@%p21 bra 	$L__BB3_26;
	add.s32 	%r98, %r111, %r3;
	mul.wide.s32 	%rd26, %r98, 4;
	add.s64 	%rd27, %rd1, %rd26;
	ld.global.f32 	%f277, [%rd27];
	sub.f32 	%f278, %f277, %f356;
	fma.rn.f32 	%f279, %f278, 0f3BBB989D, 0f3F000000;
	cvt.sat.f32.f32 	%f280, %f279;
	mov.f32 	%f281, 0f4B400001;
	mov.f32 	%f282, 0f437C0000;
	fma.rm.f32 	%f283, %f280, %f282, %f281;
	add.f32 	%f284, %f283, 0fCB40007F;
	neg.f32 	%f285, %f284;
	fma.rn.f32 	%f286, %f278, 0f3FB8AA3B, %f285;
	fma.rn.f32 	%f287, %f278, 0f32A57060, %f286;
	mov.b32 	%r99, %f283;
	shl.b32 	%r100, %r99, 23;
	mov.b32 	%f288, %r100;
	ex2.approx.ftz.f32 	%f289, %f287;
	mul.f32 	%f290, %f289, %f288;
	add.s64 	%rd28, %rd2, %rd26;
	st.global.f32 	[%rd28], %f290;
	add.f32 	%f364, %f364, %f290;
$L__BB3_26:
	setp.lt.s32 	%p22, %r57, 1;
	@%p22 bra 	$L__BB3_39;
	and.b32  	%r33, %r57, 15;
	setp.lt.u32 	%p23, %r57, 16;
	mov.b32 	%r118, 0;
	@%p23 bra 	$L__BB3_30;
	and.b32  	%r118, %r57, 2147483632;
	neg.s32 	%r117, %r118;
	add.s64 	%rd6, %rd2, 32;
	mov.u32 	%r116, %r3;
$L__BB3_29:
	.pragma "nounroll";
	mul.wide.s32 	%rd29, %r116, 4;
	add.s64 	%rd30, %rd6, %rd29;
	ld.global.f32 	%f291, [%rd30+-32];
	div.rn.f32 	%f292, %f291, %f364;
	st.global.f32 	[%rd30+-32], %f292;
	ld.global.f32 	%f293, [%rd30+-28];
	div.rn.f32 	%f294, %f293, %f364;
	st.global.f32 	[%rd30+-28], %f294;
	ld.global.f32 	%f295, [%rd30+-24];
	div.rn.f32 	%f296, %f295, %f364;
	st.global.f32 	[%rd30+-24], %f296;
	ld.global.f32 	%f297, [%rd30+-20];
	div.rn.f32 	%f298, %f297, %f364;
	st.global.f32 	[%rd30+-20], %f298;
	ld.global.f32 	%f299, [%rd30+-16];
	div.rn.f32 	%f300, %f299, %f364;
	st.global.f32 	[%rd30+-16], %f300;
	ld.global.f32 	%f301, [%rd30+-12];
	div.rn.f32 	%f302, %f301, %f364;
	st.global.f32 	[%rd30+-12], %f302;
	ld.global.f32 	%f303, [%rd30+-8];
	div.rn.f32 	%f304, %f303, %f364;
	st.global.f32 	[%rd30+-8], %f304;
	ld.global.f32 	%f305, [%rd30+-4];
	div.rn.f32 	%f306, %f305, %f364;
	st.global.f32 	[%rd30+-4], %f306;
	ld.global.f32 	%f307, [%rd30];
	div.rn.f32 	%f308, %f307, %f364;
	st.global.f32 	[%rd30], %f308;
	ld.global.f32 	%f309, [%rd30+4];
	div.rn.f32 	%f310, %f309, %f364;
	st.global.f32 	[%rd30+4], %f310;
	ld.global.f32 	%f311, [%rd30+8];
	div.rn.f32 	%f312, %f311, %f364;
	st.global.f32 	[%rd30+8], %f312;
	ld.global.f32 	%f313, [%rd30+12];
	div.rn.f32 	%f314, %f313, %f364;
	st.global.f32 	[%rd30+12], %f314;
	ld.global.f32 	%f315, [%rd30+16];
	div.rn.f32 	%f316, %f315, %f364;
	st.global.f32 	[%rd30+16], %f316;
	ld.global.f32 	%f317, [%rd30+20];
	div.rn.f32 	%f318, %f317, %f364;
	st.global.f32 	[%rd30+20], %f318;
	ld.global.f32 	%f319, [%rd30+24];
	div.rn.f32 	%f320, %f319, %f364;
	st.global.f32 	[%rd30+24], %f320;
	ld.global.f32 	%f321, [%rd30+28];
	div.rn.f32 	%f322, %f321, %f364;
	st.global.f32 	[%rd30+28], %f322;
	add.s32 	%r117, %r117, 16;
	add.s32 	%r116, %r116, 16;
	setp.ne.s32 	%p24, %r117, 0;
	@%p24 bra 	$L__BB3_29;
$L__BB3_30:
	setp.eq.s32 	%p25, %r33, 0;
	@%p25 bra 	$L__BB3_39;
	and.b32  	%r45, %r57, 7;
	setp.lt.u32 	%p26, %r33, 8;
	@%p26 bra 	$L__BB3_33;
	add.s32 	%r102, %r118, %r3;
	mul.wide.s32 	%rd31, %r102, 4;
	add.s64 	%rd32, %rd2, %rd31;
	ld.global.f32 	%f323, [%rd32];
	div.rn.f32 	%f324, %f323, %f364;
	st.global.f32 	[%rd32], %f324;
	ld.global.f32 	%f325, [%rd32+4];
	div.rn.f32 	%f326, %f325, %f364;
	st.global.f32 	[%rd32+4], %f326;
	ld.global.f32 	%f327, [%rd32+8];
	div.rn.f32 	%f328, %f327, %f364;
	st.global.f32 	[%rd32+8], %f328;
	ld.global.f32 	%f329, [%rd32+12];
	div.rn.f32 	%f330, %f329, %f364;
	st.global.f32 	[%rd32+12], %f330;
	ld.global.f32 	%f331, [%rd32+16];
	div.rn.f32 	%f332, %f331, %f364;
	st.global.f32 	[%rd32+16], %f332;
	ld.global.f32 	%f333, [%rd32+20];
	div.rn.f32 	%f334, %f333, %f364;
	st.global.f32 	[%rd32+20], %f334;
	ld.global.f32 	%f335, [%rd32+24];
	div.rn.f32 	%f336, %f335, %f364;
	st.global.f32 	[%rd32+24], %f336;
	ld.global.f32 	%f337, [%rd32+28];
	div.rn.f32 	%f338, %f337, %f364;
	st.global.f32 	[%rd32+28], %f338;
	add.s32 	%r118, %r118, 8;
$L__BB3_33:
	setp.eq.s32 	%p27, %r45, 0;
	@%p27 bra 	$L__BB3_39;
	and.b32  	%r48, %r57, 3;
	setp.lt.u32 	%p28, %r45, 4;
	@%p28 bra 	$L__BB3_36;
	add.s32 	%r103, %r118, %r3;
	mul.wide.s32 	%rd33, %r103, 4;
	add.s64 	%rd34, %rd2, %rd33;
	ld.global.f32 	%f339, [%rd34];
	div.rn.f32 	%f340, %f339, %f364;
	st.global.f32 	[%rd34], %f340;
	ld.global.f32 	%f341, [%rd34+4];
	div.rn.f32 	%f342, %f341, %f364;
	st.global.f32 	[%rd34+4], %f342;
	ld.global.f32 	%f343, [%rd34+8];
	div.rn.f32 	%f344, %f343, %f364;
	st.global.f32 	[%rd34+8], %f344;
	ld.global.f32 	%f345, [%rd34+12];
	div.rn.f32 	%f346, %f345, %f364;
	st.global.f32 	[%rd34+12], %f346;
	add.s32 	%r118, %r118, 4;
$L__BB3_36:
	setp.eq.s32 	%p29, %r48, 0;
	@%p29 bra 	$L__BB3_39;
	add.s32 	%r122, %r118, %r3;
	neg.s32 	%r121, %r48;
$L__BB3_38:
	.pragma "nounroll";
	mul.wide.s32 	%rd35, %r122, 4;
	add.s64 	%rd36, %rd2, %rd35;
	ld.global.f32 	%f347, [%rd36];
	div.rn.f32 	%f348, %f347, %f364;
	st.global.f32 	[%rd36], %f348;
	add.s32 	%r122, %r122, 1;
	add.s32 	%r121, %r121, 1;
	setp.ne.s32 	%p30, %r121, 0;
	@%p30 bra 	$L__BB3_38;
$L__BB3_39:
	ret;

}
	// .globl	_Z16av_matmul_kernelPKfS0_Pfiii
.visible .entry _Z16av_matmul_kernelPKfS0_Pfiii(
	.param .u64 .ptr .align 1 _Z16av_matmul_kernelPKfS0_Pfiii_param_0,
	.param .u64 .ptr .align 1 _Z16av_matmul_kernelPKfS0_Pfiii_param_1,
	.param .u64 .ptr .align 1 _Z16av_matmul_kernelPKfS0_Pfiii_param_2,
	.param .u32 _Z16av_matmul_kernelPKfS0_Pfiii_param_3,
	.param .u32 _Z16av_matmul_kernelPKfS0_Pfiii_param_4,
	.param .u32 _Z16av_matmul_kernelPKfS0_Pfiii_param_5
)
{
	.reg .pred 	%p<14>;
	.reg .b32 	%r<56>;
	.reg .b32 	%f<67>;
	.reg .b64 	%rd<40>;

	ld.param.u64 	%rd5, [_Z16av_matmul_kernelPKfS0_Pfiii_param_0];
	ld.param.u64 	%rd6, [_Z16av_matmul_kernelPKfS0_Pfiii_param_1];
	ld.param.u64 	%rd4, [_Z16av_matmul_kernelPKfS0_Pfiii_param_2];
	ld.param.u32 	%r28, [_Z16av_matmul_kernelPKfS0_Pfiii_param_3];
	ld.param.u32 	%r29, [_Z16av_matmul_kernelPKfS0_Pfiii_param_4];
	ld.param.u32 	%r27, [_Z16av_matmul_kernelPKfS0_Pfiii_param_5];
	cvta.to.global.u64 	%rd1, %rd6;
	cvta.to.global.u64 	%rd2, %rd5;
	mov.u32 	%r1, %ctaid.z;
	mov.u32 	%r30, %ctaid.y;
	mov.u32 	%r31, %ntid.y;
	mov.u32 	%r32, %tid.y;
	mad.lo.s32 	%r33, %r30, %r31, %r32;
	mov.u32 	%r34, %ctaid.x;
	mov.u32 	%r35, %ntid.x;
	mul.lo.s32 	%r3, %r34, %r35;
	mov.u32 	%r4, %tid.x;
	add.s32 	%r5, %r3, %r4;
	setp.ge.s32 	%p1, %r1, %r28;
	setp.ge.s32 	%p2, %r33, %r29;
	or.pred  	%p3, %p1, %p2;
	setp.ge.s32 	%p4, %r5, %r27;
	or.pred  	%p5, %p3, %p4;
	@%p5 bra 	$L__BB4_13;
	mul.lo.s32 	%r6, %r29, %r1;
	add.s32 	%r7, %r6, %r33;
	mul.lo.s32 	%r8, %r7, %r29;
	and.b32  	%r9, %r29, 7;
	setp.lt.u32 	%p6, %r29, 8;
	mov.f32 	%f66, 0f00000000;
	mov.b32 	%r54, 0;
	@%p6 bra 	$L__BB4_4;
	and.b32  	%r54, %r29, 2147483640;
	neg.s32 	%r52, %r54;
	mul.lo.s32 	%r37, %r1, %r27;
	mad.lo.s32 	%r38, %r37, %r29, %r4;
	add.s32 	%r51, %r38, %r3;
	shl.b32 	%r13, %r27, 3;
	add.s64 	%rd3, %rd2, 16;
	mov.f32 	%f66, 0f00000000;
	mul.wide.s32 	%rd11, %r27, 4;
	mov.u32 	%r50, %r8;
$L__BB4_3:
	.pragma "nounroll";
	mul.wide.s32 	%rd7, %r50, 4;
	add.s64 	%rd8, %rd3, %rd7;
	ld.global.f32 	%f16, [%rd8+-16];
	mul.wide.s32 	%rd9, %r51, 4;
	add.s64 	%rd10, %rd1, %rd9;
	ld.global.f32 	%f17, [%rd10];
	fma.rn.f32 	%f18, %f16, %f17, %f66;
	ld.global.f32 	%f19, [%rd8+-12];
	add.s64 	%rd12, %rd10, %rd11;
	ld.global.f32 	%f20, [%rd12];
	fma.rn.f32 	%f21, %f19, %f20, %f18;
	ld.global.f32 	%f22, [%rd8+-8];
	add.s64 	%rd13, %rd12, %rd11;
	ld.global.f32 	%f23, [%rd13];
	fma.rn.f32 	%f24, %f22, %f23, %f21;
	ld.global.f32 	%f25, [%rd8+-4];
	add.s64 	%rd14, %rd13, %rd11;
	ld.global.f32 	%f26, [%rd14];
	fma.rn.f32 	%f27, %f25, %f26, %f24;
	ld.global.f32 	%f28, [%rd8];
	add.s64 	%rd15, %rd14, %rd11;
	ld.global.f32 	%f29, [%rd15];
	fma.rn.f32 	%f30, %f28, %f29, %f27;
	ld.global.f32 	%f31, [%rd8+4];
	add.s64 	%rd16, %rd15, %rd11;
	ld.global.f32 	%f32, [%rd16];
	fma.rn.f32 	%f33, %f31, %f32, %f30;
	ld.global.f32 	%f34, [%rd8+8];
	add.s64 	%rd17, %rd16, %rd11;
	ld.global.f32 	%f35, [%rd17];
	fma.rn.f32 	%f36, %f34, %f35, %f33;
	ld.global.f32 	%f37, [%rd8+12];
	add.s64 	%rd18, %rd17, %rd11;
	ld.global.f32 	%f38, [%rd18];
	fma.rn.f32 	%f66, %f37, %f38, %f36;
	add.s32 	%r52, %r52, 8;
	add.s32 	%r51, %r51, %r13;
	add.s32 	%r50, %r50, 8;
	setp.ne.s32 	%p7, %r52, 0;
	@%p7 bra 	$L__BB4_3;
$L__BB4_4:
	setp.eq.s32 	%p8, %r9, 0;
	@%p8 bra 	$L__BB4_12;
	and.b32  	%r21, %r29, 3;
	setp.lt.u32 	%p9, %r9, 4;
	@%p9 bra 	$L__BB4_7;
	add.s32 	%r39, %r54, %r8;
	add.s32 	%r40, %r54, %r6;
	mad.lo.s32 	%r41, %r40, %r27, %r5;
	mul.wide.s32 	%rd19, %r39, 4;
	add.s64 	%rd20, %rd2, %rd19;
	ld.global.f32 	%f40, [%rd20];
	mul.wide.s32 	%rd21, %r41, 4;
	add.s64 	%rd22, %rd1, %rd21;
	ld.global.f32 	%f41, [%rd22];
	fma.rn.f32 	%f42, %f40, %f41, %f66;
	ld.global.f32 	%f43, [%rd20+4];
	mul.wide.s32 	%rd23, %r27, 4;
	add.s64 	%rd24, %rd22, %rd23;
	ld.global.f32 	%f44, [%rd24];
	fma.rn.f32 	%f45, %f43, %f44, %f42;
	ld.global.f32 	%f46, [%rd20+8];
	add.s64 	%rd25, %rd24, %rd23;
	ld.global.f32 	%f47, [%rd25];
	fma.rn.f32 	%f48, %f46, %f47, %f45;
	ld.global.f32 	%f49, [%rd20+12];
	add.s64 	%rd26, %rd25, %rd23;
	ld.global.f32 	%f50, [%rd26];
	fma.rn.f32 	%f66, %f49, %f50, %f48;
	add.s32 	%r54, %r54, 4;
$L__BB4_7:
	setp.eq.s32 	%p10, %r21, 0;
	@%p10 bra 	$L__BB4_12;
	setp.eq.s32 	%p11, %r21, 1;
	@%p11 bra 	$L__BB4_10;
	add.s32 	%r42, %r54, %r8;
	add.s32 	%r43, %r54, %r6;
	mad.lo.s32 	%r44, %r43, %r27, %r5;
	mul.wide.s32 	%rd27, %r42, 4;
	add.s64 	%rd28, %rd2, %rd27;
	ld.global.f32 	%f52, [%rd28];
	mul.wide.s32 	%rd29, %r44, 4;
	add.s64 	%rd30, %rd1, %rd29;
	ld.global.f32 	%f53, [%rd30];
	fma.rn.f32 	%f54, %f52, %f53, %f66;
	ld.global.f32 	%f55, [%rd28+4];
	mul.wide.s32 	%rd31, %r27, 4;
	add.s64 	%rd32, %rd30, %rd31;
	ld.global.f32 	%f56, [%rd32];
	fma.rn.f32 	%f66, %f55, %f56, %f54;
	add.s32 	%r54, %r54, 2;
$L__BB4_10:
	and.b32  	%r45, %r29, 1;
	setp.eq.b32 	%p12, %r45, 1;
	not.pred 	%p13, %p12;
	@%p13 bra 	$L__BB4_12;
	add.s32 	%r46, %r54, %r8;
	add.s32 	%r47, %r54, %r6;
	mad.lo.s32 	%r48, %r47, %r27, %r5;
	mul.wide.s32 	%rd33, %r46, 4;
	add.s64 	%rd34, %rd2, %rd33;
	ld.global.f32 	%f57, [%rd34];
	mul.wide.s32 	%rd35, %r48, 4;
	add.s64 	%rd36, %rd1, %rd35;
	ld.global.f32 	%f58, [%rd36];
	fma.rn.f32 	%f66, %f57, %f58, %f66;
$L__BB4_12:
	mad.lo.s32 	%r49, %r7, %r27, %r5;
	cvta.to.global.u64 	%rd37, %rd4;
	mul.wide.s32 	%rd38, %r49, 4;
	add.s64 	%rd39, %rd37, %rd38;
	st.global.f32 	[%rd39], %f66;
$L__BB4_13:
	ret;

}


// ===== COMPILED SASS (sm_100) =====

	.target	sm_100

	.elftype	@"ET_EXEC"


//--------------------- .note.nv.tkinfo           --------------------------
	.section	.note.nv.tkinfo,"",@"SHT_NOTE"
	.sectionflags	@"SHF_NOTE_NV_TKINFO"
	.tkinfo
        /*0018*/ 	.word	0x00000002
        /*0030*/ 	.string	""
        /*0030*/ 	.string	"ptxas"
        /*0030*/ 	.string	"Cuda compilation tools, release 13.0, V13.0.88"
        /*0030*/ 	.string	"Build cuda_13.0.r13.0/compiler.36424714_0"
        /*0030*/ 	.string	"-arch sm_100 -m 64 "



//--------------------- .note.nv.cuinfo           --------------------------
	.section	.note.nv.cuinfo,"",@"SHT_NOTE"
	.sectionflags	@"SHF_NOTE_NV_CUINFO"
        /*0018*/ 	.short	0x0002
        /*001a*/ 	.short	0x0064
        /*001c*/ 	.short	0x0082
	.zero		2


//--------------------- .nv.info                  --------------------------
	.section	.nv.info,"",@"SHT_CUDA_INFO"
	.align	4


	//----- nvinfo : EIATTR_REGCOUNT
	.align		4
        /*0000*/ 	.byte	0x04, 0x2f
        /*0002*/ 	.short	(.L_1 - .L_0)
	.align		4
.L_0:
        /*0004*/ 	.word	index@(_Z24linear_projection_kernelPKfS0_S0_Pfiiii)
        /*0008*/ 	.word	0x00000020


	//----- nvinfo : EIATTR_FRAME_SIZE
	.align		4
.L_1:
        /*000c*/ 	.byte	0x04, 0x11
        /*000e*/ 	.short	(.L_3 - .L_2)
	.align		4
.L_2:
        /*0010*/ 	.word	index@(_Z24linear_projection_kernelPKfS0_S0_Pfiiii)
        /*0014*/ 	.word	0x00000000


	//----- nvinfo : EIATTR_REGCOUNT
	.align		4
.L_3:
        /*0018*/ 	.byte	0x04, 0x2f
        /*001a*/ 	.short	(.L_5 - .L_4)
	.align		4
.L_4:
        /*001c*/ 	.word	index@(_Z16qk_matmul_kernelPKfS0_Pfiii)
        /*0020*/ 	.word	0x0000001f


	//----- nvinfo : EIATTR_FRAME_SIZE
	.align		4
.L_5:
        /*0024*/ 	.byte	0x04, 0x11
        /*0026*/ 	.short	(.L_7 - .L_6)
	.align		4
.L_6:
        /*0028*/ 	.word	index@(_Z16qk_matmul_kernelPKfS0_Pfiii)
        /*002c*/ 	.word	0x00000000


	//----- nvinfo : EIATTR_REGCOUNT
	.align		4
.L_7:
        /*0030*/ 	.byte	0x04, 0x2f
        /*0032*/ 	.short	(.L_9 - .L_8)
	.align		4
.L_8:
        /*0034*/ 	.word	index@(_Z17scale_mask_kernelPfiifb)
        /*0038*/ 	.word	0x0000000a


	//----- nvinfo : EIATTR_FRAME_SIZE
	.align		4
.L_9:
        /*003c*/ 	.byte	0x04, 0x11
        /*003e*/ 	.short	(.L_11 - .L_10)
	.align		4
.L_10:
        /*0040*/ 	.word	index@(_Z17scale_mask_kernelPfiifb)
        /*0044*/ 	.word	0x00000000


	//----- nvinfo : EIATTR_REGCOUNT
	.align		4
.L_11:
        /*0048*/ 	.byte	0x04, 0x2f
        /*004a*/ 	.short	(.L_13 - .L_12)
	.align		4
.L_12:
        /*004c*/ 	.word	index@(_Z14softmax_kernelPKfPfii)
        /*0050*/ 	.word	0x0000001e


	//----- nvinfo : EIATTR_FRAME_SIZE
	.align		4
.L_13:
        /*0054*/ 	.byte	0x04, 0x11
        /*0056*/ 	.short	(.L_15 - .L_14)
	.align		4
.L_14:
        /*0058*/ 	.word	index@($__internal_0_$__cuda_sm3x_div_rn_noftz_f32_slowpath)
        /*005c*/ 	.word	0x00000000


	//----- nvinfo : EIATTR_FRAME_SIZE
	.align		4
.L_15:
        /*0060*/ 	.byte	0x04, 0x11
        /*0062*/ 	.short	(.L_17 - .L_16)
	.align		4
.L_16:
        /*0064*/ 	.word	index@(_Z14softmax_kernelPKfPfii)
        /*0068*/ 	.word	0x00000000


	//----- nvinfo : EIATTR_REGCOUNT
	.align		4
.L_17:
        /*006c*/ 	.byte	0x04, 0x2f
        /*006e*/ 	.short	(.L_19 - .L_18)
	.align		4
.L_18:
        /*0070*/ 	.word	index@(_Z16av_matmul_kernelPKfS0_Pfiii)
        /*0074*/ 	.word	0x00000020


	//----- nvinfo : EIATTR_FRAME_SIZE
	.align		4
.L_19:
        /*0078*/ 	.byte	0x04, 0x11
        /*007a*/ 	.short	(.L_21 - .L_20)
	.align		4
.L_20:
        /*007c*/ 	.word	index@(_Z16av_matmul_kernelPKfS0_Pfiii)
        /*0080*/ 	.word	0x00000000


	//----- nvinfo : EIATTR_MIN_STACK_SIZE
	.align		4
.L_21:
        /*0084*/ 	.byte	0x04, 0x12
        /*0086*/ 	.short	(.L_23 - .L_22)
	.align		4
.L_22:
        /*0088*/ 	.word	index@(_Z16av_matmul_kernelPKfS0_Pfiii)
        /*008c*/ 	.word	0x00000000


	//----- nvinfo : EIATTR_MIN_STACK_SIZE
	.align		4
.L_23:
        /*0090*/ 	.byte	0x04, 0x12
        /*0092*/ 	.short	(.L_25 - .L_24)
	.align		4
.L_24:
        /*0094*/ 	.word	index@(_Z14softmax_kernelPKfPfii)
        /*0098*/ 	.word	0x00000000


	//----- nvinfo : EIATTR_MIN_STACK_SIZE
	.align		4
.L_25:
        /*009c*/ 	.byte	0x04, 0x12
        /*009e*/ 	.short	(.L_27 - .L_26)
	.align		4
.L_26:
        /*00a0*/ 	.word	index@(_Z17scale_mask_kernelPfiifb)
        /*00a4*/ 	.word	0x00000000


	//----- nvinfo : EIATTR_MIN_STACK_SIZE
	.align		4
.L_27:
        /*00a8*/ 	.byte	0x04, 0x12
        /*00aa*/ 	.short	(.L_29 - .L_28)
	.align		4
.L_28:
        /*00ac*/ 	.word	index@(_Z16qk_matmul_kernelPKfS0_Pfiii)
        /*00b0*/ 	.word	0x00000000


	//----- nvinfo : EIATTR_MIN_STACK_SIZE
	.align		4
.L_29:
        /*00b4*/ 	.byte	0x04, 0x12
        /*00b6*/ 	.short	(.L_31 - .L_30)
	.align		4
.L_30:
        /*00b8*/ 	.word	index@(_Z24linear_projection_kernelPKfS0_S0_Pfiiii)
        /*00bc*/ 	.word	0x00000000
.L_31:


//--------------------- .nv.compat                --------------------------
	.section	.nv.compat,"",@"SHT_CUDA_COMPAT_INFO"
	.align	4
        /*0000*/ 	.byte	0x02, 0x09, 0x00, 0x00, 0x02, 0x02, 0x01, 0x00, 0x02, 0x05, 0x05, 0x00, 0x03, 0x07, 0x01, 0x01
        /*0010*/ 	.byte	0x02, 0x03, 0x00, 0x00, 0x02, 0x06, 0x01, 0x00, 0x04, 0x0b, 0x08, 0x00, 0x01, 0x00, 0x00, 0x00
        /*0020*/ 	.byte	0x00, 0x00, 0x00, 0x00


//--------------------- .nv.info._Z16av_matmul_kernelPKfS0_Pfiii --------------------------
	.section	.nv.info._Z16av_matmul_kernelPKfS0_Pfiii,"",@"SHT_CUDA_INFO"
	.sectionflags	@""
	.align	4


	//----- nvinfo : EIATTR_CUDA_API_VERSION
	.align		4
        /*0000*/ 	.byte	0x04, 0x37
        /*0002*/ 	.short	(.L_33 - .L_32)
.L_32:
        /*0004*/ 	.word	0x00000082


	//----- nvinfo : EIATTR_KPARAM_INFO
	.align		4
.L_33:
        /*0008*/ 	.byte	0x04, 0x17
        /*000a*/ 	.short	(.L_35 - .L_34)
.L_34:
        /*000c*/ 	.word	0x00000000
        /*0010*/ 	.short	0x0005
        /*0012*/ 	.short	0x0020
        /*0014*/ 	.byte	0x00, 0xf0, 0x11, 0x00


	//----- nvinfo : EIATTR_KPARAM_INFO
	.align		4
.L_35:
        /*0018*/ 	.byte	0x04, 0x17
        /*001a*/ 	.short	(.L_37 - .L_36)
.L_36:
        /*001c*/ 	.word	0x00000000
        /*0020*/ 	.short	0x0004
        /*0022*/ 	.short	0x001c
        /*0024*/ 	.byte	0x00, 0xf0, 0x11, 0x00


	//----- nvinfo : EIATTR_KPARAM_INFO
	.align		4
.L_37:
        /*0028*/ 	.byte	0x04, 0x17
        /*002a*/ 	.short	(.L_39 - .L_38)
.L_38:
        /*002c*/ 	.word	0x00000000
        /*0030*/ 	.short	0x0003
        /*0032*/ 	.short	0x0018
        /*0034*/ 	.byte	0x00, 0xf0, 0x11, 0x00


	//----- nvinfo : EIATTR_KPARAM_INFO
	.align		4
.L_39:
        /*0038*/ 	.byte	0x04, 0x17
        /*003a*/ 	.short	(.L_41 - .L_40)
.L_40:
        /*003c*/ 	.word	0x00000000
        /*0040*/ 	.short	0x0002
        /*0042*/ 	.short	0x0010
        /*0044*/ 	.byte	0x00, 0xf5, 0x21, 0x00


	//----- nvinfo : EIATTR_KPARAM_INFO
	.align		4
.L_41:
        /*0048*/ 	.byte	0x04, 0x17
        /*004a*/ 	.short	(.L_43 - .L_42)
.L_42:
        /*004c*/ 	.word	0x00000000
        /*0050*/ 	.short	0x0001
        /*0052*/ 	.short	0x0008
        /*0054*/ 	.byte	0x00, 0xf5, 0x21, 0x00


	//----- nvinfo : EIATTR_KPARAM_INFO
	.align		4
.L_43:
        /*0058*/ 	.byte	0x04, 0x17
        /*005a*/ 	.short	(.L_45 - .L_44)
.L_44:
        /*005c*/ 	.word	0x00000000
        /*0060*/ 	.short	0x0000
        /*0062*/ 	.short	0x0000
        /*0064*/ 	.byte	0x00, 0xf5, 0x21, 0x00


	//----- nvinfo : EIATTR_SPARSE_MMA_MASK
	.align		4
.L_45:
        /*0068*/ 	.byte	0x03, 0x50
        /*006a*/ 	.short	0x0000


	//----- nvinfo : EIATTR_MAXREG_COUNT
	.align		4
        /*006c*/ 	.byte	0x03, 0x1b
        /*006e*/ 	.short	0x00ff


	//----- nvinfo : EIATTR_MERCURY_ISA_VERSION
	.align		4
        /*0070*/ 	.byte	0x03, 0x5f
        /*0072*/ 	.short	0x0101


	//----- nvinfo : EIATTR_VRC_CTA_INIT_COUNT
	.align		4
        /*0074*/ 	.byte	0x02, 0x4a
	.zero		1
	.zero		1


	//----- nvinfo : EIATTR_EXIT_INSTR_OFFSETS
	.align		4
        /*0078*/ 	.byte	0x04, 0x1c
        /*007a*/ 	.short	(.L_47 - .L_46)


	//   ....[0]....
.L_46:
        /*007c*/ 	.word	0x00000100


	//   ....[1]....
        /*0080*/ 	.word	0x000008a0


	//----- nvinfo : EIATTR_CBANK_PARAM_SIZE
	.align		4
.L_47:
        /*0084*/ 	.byte	0x03, 0x19
        /*0086*/ 	.short	0x0024


	//----- nvinfo : EIATTR_PARAM_CBANK
	.align		4
        /*0088*/ 	.byte	0x04, 0x0a
        /*008a*/ 	.short	(.L_49 - .L_48)
	.align		4
.L_48:
        /*008c*/ 	.word	index@(.nv.constant0._Z16av_matmul_kernelPKfS0_Pfiii)
        /*0090*/ 	.short	0x0380
        /*0092*/ 	.short	0x0024


	//----- nvinfo : EIATTR_SW_WAR
	.align		4
.L_49:
        /*0094*/ 	.byte	0x04, 0x36
        /*0096*/ 	.short	(.L_51 - .L_50)
.L_50:
        /*0098*/ 	.word	0x00000008
.L_51:


//--------------------- .nv.info._Z14softmax_kernelPKfPfii --------------------------
	.section	.nv.info._Z14softmax_kernelPKfPfii,"",@"SHT_CUDA_INFO"
	.sectionflags	@""
	.align	4


	//----- nvinfo : EIATTR_CUDA_API_VERSION
	.align		4
        /*0000*/ 	.byte	0x04, 0x37
        /*0002*/ 	.short	(.L_53 - .L_52)
.L_52:
        /*0004*/ 	.word	0x00000082


	//----- nvinfo : EIATTR_KPARAM_INFO
	.align		4
.L_53:
        /*0008*/ 	.byte	0x04, 0x17
        /*000a*/ 	.short	(.L_55 - .L_54)
.L_54:
        /*000c*/ 	.word	0x00000000
        /*0010*/ 	.short	0x0003
        /*0012*/ 	.short	0x0014
        /*0014*/ 	.byte	0x00, 0xf0, 0x11, 0x00


	//----- nvinfo : EIATTR_KPARAM_INFO
	.align		4
.L_55:
        /*0018*/ 	.byte	0x04, 0x17
        /*001a*/ 	.short	(.L_57 - .L_56)
.L_56:
        /*001c*/ 	.word	0x00000000
        /*0020*/ 	.short	0x0002
        /*0022*/ 	.short	0x0010
        /*0024*/ 	.byte	0x00, 0xf0, 0x11, 0x00


	//----- nvinfo : EIATTR_KPARAM_INFO
	.align		4
.L_57:
        /*0028*/ 	.byte	0x04, 0x17
        /*002a*/ 	.short	(.L_59 - .L_58)
.L_58:
        /*002c*/ 	.word	0x00000000
        /*0030*/ 	.short	0x0001
        /*0032*/ 	.short	0x0008
        /*0034*/ 	.byte	0x00, 0xf5, 0x21, 0x00


	//----- nvinfo : EIATTR_KPARAM_INFO
	.align		4
.L_59:
        /*0038*/ 	.byte	0x04, 0x17
        /*003a*/ 	.short	(.L_61 - .L_60)
.L_60:
        /*003c*/ 	.word	0x00000000
        /*0040*/ 	.short	0x0000
        /*0042*/ 	.short	0x0000
        /*0044*/ 	.byte	0x00, 0xf5, 0x21, 0x00


	//----- nvinfo : EIATTR_SPARSE_MMA_MASK
	.align		4
.L_61:
        /*0048*/ 	.byte	0x03, 0x50
        /*004a*/ 	.short	0x0000


	//----- nvinfo : EIATTR_MAXREG_COUNT
	.align		4
        /*004c*/ 	.byte	0x03, 0x1b
        /*004e*/ 	.short	0x00ff


	//----- nvinfo : EIATTR_MERCURY_ISA_VERSION
	.align		4
        /*0050*/ 	.byte	0x03, 0x5f
        /*0052*/ 	.short	0x0101


	//----- nvinfo : EIATTR_VRC_CTA_INIT_COUNT
	.align		4
        /*0054*/ 	.byte	0x02, 0x4a
	.zero		1
	.zero		1


	//----- nvinfo : EIATTR_EXIT_INSTR_OFFSETS
	.align		4
        /*0058*/ 	.byte	0x04, 0x1c
        /*005a*/ 	.short	(.L_63 - .L_62)


	//   ....[0]....
.L_62:
        /*005c*/ 	.word	0x00000090


	//   ....[1]....
        /*0060*/ 	.word	0x00001640


	//   ....[2]....
        /*0064*/ 	.word	0x000026e0


	//   ....[3]....
        /*0068*/ 	.word	0x00002f40


	//   ....[4]....
        /*006c*/ 	.word	0x000033c0


	//   ....[5]....
        /*0070*/ 	.word	0x00003540


	//----- nvinfo : EIATTR_CRS_STACK_SIZE
	.align		4
.L_63:
        /*0074*/ 	.byte	0x04, 0x1e
        /*0076*/ 	.short	(.L_65 - .L_64)
.L_64:
        /*0078*/ 	.word	0x00000000


	//----- nvinfo : EIATTR_CBANK_PARAM_SIZE
	.align		4
.L_65:
        /*007c*/ 	.byte	0x03, 0x19
        /*007e*/ 	.short	0x0018


	//----- nvinfo : EIATTR_PARAM_CBANK
	.align		4
        /*0080*/ 	.byte	0x04, 0x0a
        /*0082*/ 	.short	(.L_67 - .L_66)
	.align		4
.L_66:
        /*0084*/ 	.word	index@(.nv.constant0._Z14softmax_kernelPKfPfii)
        /*0088*/ 	.short	0x0380
        /*008a*/ 	.short	0x0018


	//----- nvinfo : EIATTR_SW_WAR
	.align		4
.L_67:
        /*008c*/ 	.byte	0x04, 0x36
        /*008e*/ 	.short	(.L_69 - .L_68)
.L_68:
        /*0090*/ 	.word	0x00000008
.L_69:


//--------------------- .nv.info._Z17scale_mask_kernelPfiifb --------------------------
	.section	.nv.info._Z17scale_mask_kernelPfiifb,"",@"SHT_CUDA_INFO"
	.sectionflags	@""
	.align	4


	//----- nvinfo : EIATTR_CUDA_API_VERSION
	.align		4
        /*0000*/ 	.byte	0x04, 0x37
        /*0002*/ 	.short	(.L_71 - .L_70)
.L_70:
        /*0004*/ 	.word	0x00000082


	//----- nvinfo : EIATTR_KPARAM_INFO
	.align		4
.L_71:
        /*0008*/ 	.byte	0x04, 0x17
        /*000a*/ 	.short	(.L_73 - .L_72)
.L_72:
        /*000c*/ 	.word	0x00000000
        /*0010*/ 	.short	0x0004
        /*0012*/ 	.short	0x0014
        /*0014*/ 	.byte	0x00, 0xf0, 0x05, 0x00


	//----- nvinfo : EIATTR_KPARAM_INFO
	.align		4
.L_73:
        /*0018*/ 	.byte	0x04, 0x17
        /*001a*/ 	.short	(.L_75 - .L_74)
.L_74:
        /*001c*/ 	.word	0x00000000
        /*0020*/ 	.short	0x0003
        /*0022*/ 	.short	0x0010
        /*0024*/ 	.byte	0x00, 0xf0, 0x11, 0x00


	//----- nvinfo : EIATTR_KPARAM_INFO
	.align		4
.L_75:
        /*0028*/ 	.byte	0x04, 0x17
        /*002a*/ 	.short	(.L_77 - .L_76)
.L_76:
        /*002c*/ 	.word	0x00000000
        /*0030*/ 	.short	0x0002
        /*0032*/ 	.short	0x000c
        /*0034*/ 	.byte	0x00, 0xf0, 0x11, 0x00


	//----- nvinfo : EIATTR_KPARAM_INFO
	.align		4
.L_77:
        /*0038*/ 	.byte	0x04, 0x17
        /*003a*/ 	.short	(.L_79 - .L_78)
.L_78:
        /*003c*/ 	.word	0x00000000
        /*0040*/ 	.short	0x0001
        /*0042*/ 	.short	0x0008
        /*0044*/ 	.byte	0x00, 0xf0, 0x11, 0x00


	//----- nvinfo : EIATTR_KPARAM_INFO
	.align		4
.L_79:
        /*0048*/ 	.byte	0x04, 0x17
        /*004a*/ 	.short	(.L_81 - .L_80)
.L_80:
        /*004c*/ 	.word	0x00000000
        /*0050*/ 	.short	0x0000
        /*0052*/ 	.short	0x0000
        /*0054*/ 	.byte	0x00, 0xf5, 0x21, 0x00


	//----- nvinfo : EIATTR_SPARSE_MMA_MASK
	.align		4
.L_81:
        /*0058*/ 	.byte	0x03, 0x50
        /*005a*/ 	.short	0x0000


	//----- nvinfo : EIATTR_MAXREG_COUNT
	.align		4
        /*005c*/ 	.byte	0x03, 0x1b
        /*005e*/ 	.short	0x00ff


	//----- nvinfo : EIATTR_MERCURY_ISA_VERSION
	.align		4
        /*0060*/ 	.byte	0x03, 0x5f
        /*0062*/ 	.short	0x0101


	//----- nvinfo : EIATTR_VRC_CTA_INIT_COUNT
	.align		4
        /*0064*/ 	.byte	0x02, 0x4a
	.zero		1
	.zero		1


	//----- nvinfo : EIATTR_EXIT_INSTR_OFFSETS
	.align		4
        /*0068*/ 	.byte	0x04, 0x1c
        /*006a*/ 	.short	(.L_83 - .L_82)


	//   ....[0]....
.L_82:
        /*006c*/ 	.word	0x000000e0


	//   ....[1]....
        /*0070*/ 	.word	0x000001d0


	//----- nvinfo : EIATTR_CBANK_PARAM_SIZE
	.align		4
.L_83:
        /*0074*/ 	.byte	0x03, 0x19
        /*0076*/ 	.short	0x0015


	//----- nvinfo : EIATTR_PARAM_CBANK
	.align		4
        /*0078*/ 	.byte	0x04, 0x0a
        /*007a*/ 	.short	(.L_85 - .L_84)
	.align		4
.L_84:
        /*007c*/ 	.word	index@(.nv.constant0._Z17scale_mask_kernelPfiifb)
        /*0080*/ 	.short	0x0380
        /*0082*/ 	.short	0x0015


	//----- nvinfo : EIATTR_SW_WAR
	.align		4
.L_85:
        /*0084*/ 	.byte	0x04, 0x36
        /*0086*/ 	.short	(.L_87 - .L_86)
.L_86:
        /*0088*/ 	.word	0x00000008
.L_87:


//--------------------- .nv.info._Z16qk_matmul_kernelPKfS0_Pfiii --------------------------
	.section	.nv.info._Z16qk_matmul_kernelPKfS0_Pfiii,"",@"SHT_CUDA_INFO"
	.sectionflags	@""
	.align	4


	//----- nvinfo : EIATTR_CUDA_API_VERSION
	.align		4
        /*0000*/ 	.byte	0x04, 0x37
        /*0002*/ 	.short	(.L_89 - .L_88)
.L_88:
        /*0004*/ 	.word	0x00000082


	//----- nvinfo : EIATTR_KPARAM_INFO
	.align		4
.L_89:
        /*0008*/ 	.byte	0x04, 0x17
        /*000a*/ 	.short	(.L_91 - .L_90)
.L_90:
        /*000c*/ 	.word	0x00000000
        /*0010*/ 	.short	0x0005
        /*0012*/ 	.short	0x0020
        /*0014*/ 	.byte	0x00, 0xf0, 0x11, 0x00


	//----- nvinfo : EIATTR_KPARAM_INFO
	.align		4
.L_91:
        /*0018*/ 	.byte	0x04, 0x17
        /*001a*/ 	.short	(.L_93 - .L_92)
.L_92:
        /*001c*/ 	.word	0x00000000
        /*0020*/ 	.short	0x0004
        /*0022*/ 	.short	0x001c
        /*0024*/ 	.byte	0x00, 0xf0, 0x11, 0x00


	//----- nvinfo : EIATTR_KPARAM_INFO
	.align		4
.L_93:
        /*0028*/ 	.byte	0x04, 0x17
        /*002a*/ 	.short	(.L_95 - .L_94)
.L_94:
        /*002c*/ 	.word	0x00000000
        /*0030*/ 	.short	0x0003
        /*0032*/ 	.short	0x0018
        /*0034*/ 	.byte	0x00, 0xf0, 0x11, 0x00


	//----- nvinfo : EIATTR_KPARAM_INFO
	.align		4
.L_95:
        /*0038*/ 	.byte	0x04, 0x17
        /*003a*/ 	.short	(.L_97 - .L_96)
.L_96:
        /*003c*/ 	.word	0x00000000
        /*0040*/ 	.short	0x0002
        /*0042*/ 	.short	0x0010
        /*0044*/ 	.byte	0x00, 0xf5, 0x21, 0x00


	//----- nvinfo : EIATTR_KPARAM_INFO
	.align		4
.L_97:
        /*0048*/ 	.byte	0x04, 0x17
        /*004a*/ 	.short	(.L_99 - .L_98)
.L_98:
        /*004c*/ 	.word	0x00000000
        /*0050*/ 	.short	0x0001
        /*0052*/ 	.short	0x0008
        /*0054*/ 	.byte	0x00, 0xf5, 0x21, 0x00


	//----- nvinfo : EIATTR_KPARAM_INFO
	.align		4
.L_99:
        /*0058*/ 	.byte	0x04, 0x17
        /*005a*/ 	.short	(.L_101 - .L_100)
.L_100:
        /*005c*/ 	.word	0x00000000
        /*0060*/ 	.short	0x0000
        /*0062*/ 	.short	0x0000
        /*0064*/ 	.byte	0x00, 0xf5, 0x21, 0x00


	//----- nvinfo : EIATTR_SPARSE_MMA_MASK
	.align		4
.L_101:
        /*0068*/ 	.byte	0x03, 0x50
        /*006a*/ 	.short	0x0000


	//----- nvinfo : EIATTR_MAXREG_COUNT
	.align		4
        /*006c*/ 	.byte	0x03, 0x1b
        /*006e*/ 	.short	0x00ff


	//----- nvinfo : EIATTR_MERCURY_ISA_VERSION
	.align		4
        /*0070*/ 	.byte	0x03, 0x5f
        /*0072*/ 	.short	0x0101


	//----- nvinfo : EIATTR_VRC_CTA_INIT_COUNT
	.align		4
        /*0074*/ 	.byte	0x02, 0x4a
	.zero		1
	.zero		1


	//----- nvinfo : EIATTR_EXIT_INSTR_OFFSETS
	.align		4
        /*0078*/ 	.byte	0x04, 0x1c
        /*007a*/ 	.short	(.L_103 - .L_102)


	//   ....[0]....
.L_102:
        /*007c*/ 	.word	0x000000e0


	//   ....[1]....
        /*0080*/ 	.word	0x00000b40


	//----- nvinfo : EIATTR_CBANK_PARAM_SIZE
	.align		4
.L_103:
        /*0084*/ 	.byte	0x03, 0x19
        /*0086*/ 	.short	0x0024


	//----- nvinfo : EIATTR_PARAM_CBANK
	.align		4
        /*0088*/ 	.byte	0x04, 0x0a
        /*008a*/ 	.short	(.L_105 - .L_104)
	.align		4
.L_104:
        /*008c*/ 	.word	index@(.nv.constant0._Z16qk_matmul_kernelPKfS0_Pfiii)
        /*0090*/ 	.short	0x0380
        /*0092*/ 	.short	0x0024


	//----- nvinfo : EIATTR_SW_WAR
	.align		4
.L_105:
        /*0094*/ 	.byte	0x04, 0x36
        /*0096*/ 	.short	(.L_107 - .L_106)
.L_106:
        /*0098*/ 	.word	0x00000008
.L_107:


//--------------------- .nv.info._Z24linear_projection_kernelPKfS0_S0_Pfiiii --------------------------
	.section	.nv.info._Z24linear_projection_kernelPKfS0_S0_Pfiiii,"",@"SHT_CUDA_INFO"
	.sectionflags	@""
	.align	4


	//----- nvinfo : EIATTR_CUDA_API_VERSION
	.align		4
        /*0000*/ 	.byte	0x04, 0x37
        /*0002*/ 	.short	(.L_109 - .L_108)
.L_108:
        /*0004*/ 	.word	0x00000082


	//----- nvinfo : EIATTR_KPARAM_INFO
	.align		4
.L_109:
        /*0008*/ 	.byte	0x04, 0x17
        /*000a*/ 	.short	(.L_111 - .L_110)
.L_110:
        /*000c*/ 	.word	0x00000000
        /*0010*/ 	.short	0x0007
        /*0012*/ 	.short	0x002c
        /*0014*/ 	.byte	0x00, 0xf0, 0x11, 0x00


	//----- nvinfo : EIATTR_KPARAM_INFO
	.align		4
.L_111:
        /*0018*/ 	.byte	0x04, 0x17
        /*001a*/ 	.short	(.L_113 - .L_112)
.L_112:
        /*001c*/ 	.word	0x00000000
        /*0020*/ 	.short	0x0006
        /*0022*/ 	.short	0x0028
        /*0024*/ 	.byte	0x00, 0xf0, 0x11, 0x00


	//----- nvinfo : EIATTR_KPARAM_INFO
	.align		4
.L_113:
        /*0028*/ 	.byte	0x04, 0x17
        /*002a*/ 	.short	(.L_115 - .L_114)
.L_114:
        /*002c*/ 	.word	0x00000000
        /*0030*/ 	.short	0x0005
        /*0032*/ 	.short	0x0024
        /*0034*/ 	.byte	0x00, 0xf0, 0x11, 0x00


	//----- nvinfo : EIATTR_KPARAM_INFO
	.align		4
.L_115:
        /*0038*/ 	.byte	0x04, 0x17
        /*003a*/ 	.short	(.L_117 - .L_116)
.L_116:
        /*003c*/ 	.word	0x00000000
        /*0040*/ 	.short	0x0004
        /*0042*/ 	.short	0x0020
        /*0044*/ 	.byte	0x00, 0xf0, 0x11, 0x00


	//----- nvinfo : EIATTR_KPARAM_INFO
	.align		4
.L_117:
        /*0048*/ 	.byte	0x04, 0x17
        /*004a*/ 	.short	(.L_119 - .L_118)
.L_118:
        /*004c*/ 	.word	0x00000000
        /*0050*/ 	.short	0x0003
        /*0052*/ 	.short	0x0018
        /*0054*/ 	.byte	0x00, 0xf5, 0x21, 0x00


	//----- nvinfo : EIATTR_KPARAM_INFO
	.align		4
.L_119:
        /*0058*/ 	.byte	0x04, 0x17
        /*005a*/ 	.short	(.L_121 - .L_120)
.L_120:
        /*005c*/ 	.word	0x00000000
        /*0060*/ 	.short	0x0002
        /*0062*/ 	.short	0x0010
        /*0064*/ 	.byte	0x00, 0xf5, 0x21, 0x00


	//----- nvinfo : EIATTR_KPARAM_INFO
	.align		4
.L_121:
        /*0068*/ 	.byte	0x04, 0x17
        /*006a*/ 	.short	(.L_123 - .L_122)
.L_122:
        /*006c*/ 	.word	0x00000000
        /*0070*/ 	.short	0x0001
        /*0072*/ 	.short	0x0008
        /*0074*/ 	.byte	0x00, 0xf5, 0x21, 0x00


	//----- nvinfo : EIATTR_KPARAM_INFO
	.align		4
.L_123:
        /*0078*/ 	.byte	0x04, 0x17
        /*007a*/ 	.short	(.L_125 - .L_124)
.L_124:
        /*007c*/ 	.word	0x00000000
        /*0080*/ 	.short	0x0000
        /*0082*/ 	.short	0x0000
        /*0084*/ 	.byte	0x00, 0xf5, 0x21, 0x00


	//----- nvinfo : EIATTR_SPARSE_MMA_MASK
	.align		4
.L_125:
        /*0088*/ 	.byte	0x03, 0x50
        /*008a*/ 	.short	0x0000


	//----- nvinfo : EIATTR_MAXREG_COUNT
	.align		4
        /*008c*/ 	.byte	0x03, 0x1b
        /*008e*/ 	.short	0x00ff


	//----- nvinfo : EIATTR_MERCURY_ISA_VERSION
	.align		4
        /*0090*/ 	.byte	0x03, 0x5f
        /*0092*/ 	.short	0x0101


	//----- nvinfo : EIATTR_VRC_CTA_INIT_COUNT
	.align		4
        /*0094*/ 	.byte	0x02, 0x4a
	.zero		1
	.zero		1


	//----- nvinfo : EIATTR_EXIT_INSTR_OFFSETS
	.align		4
        /*0098*/ 	.byte	0x04, 0x1c
        /*009a*/ 	.short	(.L_127 - .L_126)


	//   ....[0]....
.L_126:
        /*009c*/ 	.word	0x000000f0


	//   ....[1]....
        /*00a0*/ 	.word	0x000008c0


	//----- nvinfo : EIATTR_CBANK_PARAM_SIZE
	.align		4
.L_127:
        /*00a4*/ 	.byte	0x03, 0x19
        /*00a6*/ 	.short	0x0030


	//----- nvinfo : EIATTR_PARAM_CBANK
	.align		4
        /*00a8*/ 	.byte	0x04, 0x0a
        /*00aa*/ 	.short	(.L_129 - .L_128)
	.align		4
.L_128:
        /*00ac*/ 	.word	index@(.nv.constant0._Z24linear_projection_kernelPKfS0_S0_Pfiiii)
        /*00b0*/ 	.short	0x0380
        /*00b2*/ 	.short	0x0030


	//----- nvinfo : EIATTR_SW_WAR
	.align		4
.L_129:
        /*00b4*/ 	.byte	0x04, 0x36
        /*00b6*/ 	.short	(.L_131 - .L_130)
.L_130:
        /*00b8*/ 	.word	0x00000008
.L_131:


//--------------------- .nv.callgraph             --------------------------
	.section	.nv.callgraph,"",@"SHT_CUDA_CALLGRAPH"
	.align	4
	.sectionentsize	8
	.align		4
        /*0000*/ 	.word	0x00000000
	.align		4
        /*0004*/ 	.word	0xffffffff
	.align		4
        /*0008*/ 	.word	0x00000000
	.align		4
        /*000c*/ 	.word	0xfffffffe
	.align		4
        /*0010*/ 	.word	0x00000000
	.align		4
        /*0014*/ 	.word	0xfffffffd
	.align		4
        /*0018*/ 	.word	0x00000000
	.align		4
        /*001c*/ 	.word	0xfffffffc


//--------------------- .text._Z16av_matmul_kernelPKfS0_Pfiii --------------------------
	.section	.text._Z16av_matmul_kernelPKfS0_Pfiii,"ax",@progbits
	.align	128
        .global         _Z16av_matmul_kernelPKfS0_Pfiii
        .type           _Z16av_matmul_kernelPKfS0_Pfiii,@function
        .size           _Z16av_matmul_kernelPKfS0_Pfiii,(.L_x_105 - _Z16av_matmul_kernelPKfS0_Pfiii)
        .other          _Z16av_matmul_kernelPKfS0_Pfiii,@"STO_CUDA_ENTRY STV_DEFAULT"
_Z16av_matmul_kernelPKfS0_Pfiii:
.text._Z16av_matmul_kernelPKfS0_Pfiii:
[----:B------:R-:W-:Y:S01]  /*0000*/  LDC R1, c[0x0][0x37c] ;  /* 0x0000df00ff017b82 */ /* 0x000fe20000000800 */
[----:B------:R-:W0:Y:S07]  /*0010*/  S2R R3, SR_TID.Y ;  /* 0x0000000000037919 */ /* 0x000e2e0000002200 */
[----:B------:R-:W0:Y:S01]  /*0020*/  S2UR UR6, SR_CTAID.Y ;  /* 0x00000000000679c3 */ /* 0x000e220000002600 */
[----:B------:R-:W1:Y:S07]  /*0030*/  S2R R4, SR_TID.X ;  /* 0x0000000000047919 */ /* 0x000e6e0000002100 */
[----:B------:R-:W0:Y:S01]  /*0040*/  LDC R14, c[0x0][0x364] ;  /* 0x0000d900ff0e7b82 */ /* 0x000e220000000800 */
[----:B------:R-:W2:Y:S07]  /*0050*/  LDCU UR5, c[0x0][0x360] ;  /* 0x00006c00ff0577ac */ /* 0x000eae0008000800 */
[----:B------:R-:W2:Y:S08]  /*0060*/  S2UR UR4, SR_CTAID.X ;  /* 0x00000000000479c3 */ /* 0x000eb00000002500 */
[----:B------:R-:W3:Y:S08]  /*0070*/  LDC.64 R18, c[0x0][0x398] ;  /* 0x0000e600ff127b82 */ /* 0x000ef00000000a00 */
[----:B------:R-:W4:Y:S01]  /*0080*/  S2UR UR8, SR_CTAID.Z ;  /* 0x00000000000879c3 */ /* 0x000f220000002700 */
[----:B0-----:R-:W-:-:S07]  /*0090*/  IMAD R14, R14, UR6, R3 ;  /* 0x000000060e0e7c24 */ /* 0x001fce000f8e0203 */
[----:B------:R-:W0:Y:S01]  /*00a0*/  LDC R15, c[0x0][0x3a0] ;  /* 0x0000e800ff0f7b82 */ /* 0x000e220000000800 */
[----:B--2---:R-:W-:-:S06]  /*00b0*/  UIMAD UR4, UR4, UR5, URZ ;  /* 0x00000005040472a4 */ /* 0x004fcc000f8e02ff */
[----:B-1----:R-:W-:Y:S02]  /*00c0*/  IADD3 R0, PT, PT, R4, UR4, RZ ;  /* 0x0000000404007c10 */ /* 0x002fe4000fffe0ff */
[----:B---3--:R-:W-:-:S04]  /*00d0*/  ISETP.GE.AND P0, PT, R14, R19, PT ;  /* 0x000000130e00720c */ /* 0x008fc80003f06270 */
[----:B----4-:R-:W-:-:S04]  /*00e0*/  ISETP.LE.OR P0, PT, R18, UR8, P0 ;  /* 0x0000000812007c0c */ /* 0x010fc80008703670 */
[----:B0-----:R-:W-:-:S13]  /*00f0*/  ISETP.GE.OR P0, PT, R0, R15, P0 ;  /* 0x0000000f0000720c */ /* 0x001fda0000706670 */
[----:B------:R-:W-:Y:S05]  /*0100*/  @P0 EXIT ;  /* 0x000000000000094d */ /* 0x000fea0003800000 */
[C---:B------:R-:W-:Y:S01]  /*0110*/  ISETP.GE.U32.AND P1, PT, R19.reuse, 0x8, PT ;  /* 0x000000081300780c */ /* 0x040fe20003f26070 */
[C---:B------:R-:W-:Y:S01]  /*0120*/  IMAD R14, R19.reuse, UR8, R14 ;  /* 0x00000008130e7c24 */ /* 0x040fe2000f8e020e */
[----:B------:R-:W-:Y:S01]  /*0130*/  LOP3.LUT R24, R19, 0x7, RZ, 0xc0, !PT ;  /* 0x0000000713187812 */ /* 0x000fe200078ec0ff */
[----:B------:R-:W0:Y:S01]  /*0140*/  LDCU.64 UR10, c[0x0][0x358] ;  /* 0x00006b00ff0a77ac */ /* 0x000e220008000a00 */
[----:B------:R-:W-:Y:S01]  /*0150*/  HFMA2 R27, -RZ, RZ, 0, 0 ;  /* 0x00000000ff1b7431 */ /* 0x000fe200000001ff */
[----:B------:R-:W-:Y:S01]  /*0160*/  MOV R18, RZ ;  /* 0x000000ff00127202 */ /* 0x000fe20000000f00 */
[----:B------:R-:W-:Y:S01]  /*0170*/  IMAD R17, R14, R19, RZ ;  /* 0x000000130e117224 */ /* 0x000fe200078e02ff */
[----:B------:R-:W-:-:S06]  /*0180*/  ISETP.NE.AND P0, PT, R24, RZ, PT ;  /* 0x000000ff1800720c */ /* 0x000fcc0003f05270 */
[----:B------:R-:W-:Y:S07]  /*0190*/  @!P1 BRA `(.L_x_0) ;  /* 0x0000000000cc9947 */ /* 0x000fee0003800000 */
[----:B------:R-:W1:Y:S01]  /*01a0*/  LDCU.64 UR6, c[0x0][0x380] ;  /* 0x00007000ff0677ac */ /* 0x000e620008000a00 */
[----:B------:R-:W-:Y:S01]  /*01b0*/  IMAD R2, R15, UR8, RZ ;  /* 0x000000080f027c24 */ /* 0x000fe2000f8e02ff */
[----:B------:R-:W-:Y:S02]  /*01c0*/  LOP3.LUT R18, R19, 0x7ffffff8, RZ, 0xc0, !PT ;  /* 0x7ffffff813127812 */ /* 0x000fe400078ec0ff */
[----:B------:R-:W-:Y:S01]  /*01d0*/  MOV R27, RZ ;  /* 0x000000ff001b7202 */ /* 0x000fe20000000f00 */
[----:B------:R-:W-:Y:S01]  /*01e0*/  IMAD R2, R2, R19, R4 ;  /* 0x0000001302027224 */ /* 0x000fe200078e0204 */
[----:B------:R-:W-:Y:S02]  /*01f0*/  MOV R16, R17 ;  /* 0x0000001100107202 */ /* 0x000fe40000000f00 */
[----:B------:R-:W-:Y:S02]  /*0200*/  IADD3 R21, PT, PT, -R18, RZ, RZ ;  /* 0x000000ff12157210 */ /* 0x000fe40007ffe1ff */
[----:B------:R-:W-:Y:S01]  /*0210*/  IADD3 R20, PT, PT, R2, UR4, RZ ;  /* 0x0000000402147c10 */ /* 0x000fe2000fffe0ff */
[----:B-1----:R-:W-:-:S04]  /*0220*/  UIADD3 UR5, UP0, UPT, UR6, 0x10, URZ ;  /* 0x0000001006057890 */ /* 0x002fc8000ff1e0ff */
[----:B------:R-:W-:-:S12]  /*0230*/  UIADD3.X UR6, UPT, UPT, URZ, UR7, URZ, UP0, !UPT ;  /* 0x00000007ff067290 */ /* 0x000fd800087fe4ff */
.L_x_1:
[----:B------:R-:W1:Y:S01]  /*0240*/  LDC.64 R12, c[0x0][0x388] ;  /* 0x0000e200ff0c7b82 */ /* 0x000e620000000a00 */
[----:B------:R-:W-:Y:S02]  /*0250*/  MOV R2, UR5 ;  /* 0x0000000500027c02 */ /* 0x000fe40008000f00 */
[----:B------:R-:W-:-:S03]  /*0260*/  MOV R3, UR6 ;  /* 0x0000000600037c02 */ /* 0x000fc60008000f00 */
[----:B------:R-:W-:-:S05]  /*0270*/  IMAD.WIDE R2, R16, 0x4, R2 ;  /* 0x0000000410027825 */ /* 0x000fca00078e0202 */
[----:B0-----:R-:W2:Y:S04]  /*0280*/  LDG.E R22, desc[UR10][R2.64+-0x10] ;  /* 0xfffff00a02167981 */ /* 0x001ea8000c1e1900 */
[----:B------:R-:W3:Y:S04]  /*0290*/  LDG.E R23, desc[UR10][R2.64+-0xc] ;  /* 0xfffff40a02177981 */ /* 0x000ee8000c1e1900 */
[----:B------:R-:W4:Y:S01]  /*02a0*/  LDG.E R29, desc[UR10][R2.64+-0x8] ;  /* 0xfffff80a021d7981 */ /* 0x000f22000c1e1900 */
[----:B-1----:R-:W-:-:S05]  /*02b0*/  IMAD.WIDE R12, R20, 0x4, R12 ;  /* 0x00000004140c7825 */ /* 0x002fca00078e020c */
[----:B------:R0:W2:Y:S01]  /*02c0*/  LDG.E R25, desc[UR10][R12.64] ;  /* 0x0000000a0c197981 */ /* 0x0000a2000c1e1900 */
[----:B------:R-:W-:-:S04]  /*02d0*/  IMAD.WIDE R10, R15, 0x4, R12 ;  /* 0x000000040f0a7825 */ /* 0x000fc800078e020c */
[C---:B------:R-:W-:Y:S02]  /*02e0*/  IMAD.WIDE R4, R15.reuse, 0x4, R10 ;  /* 0x000000040f047825 */ /* 0x040fe400078e020a */
[----:B------:R-:W3:Y:S02]  /*02f0*/  LDG.E R10, desc[UR10][R10.64] ;  /* 0x0000000a0a0a7981 */ /* 0x000ee4000c1e1900 */
[C---:B------:R-:W-:Y:S02]  /*0300*/  IMAD.WIDE R6, R15.reuse, 0x4, R4 ;  /* 0x000000040f067825 */ /* 0x040fe400078e0204 */
[----:B------:R1:W4:Y:S02]  /*0310*/  LDG.E R28, desc[UR10][R4.64] ;  /* 0x0000000a041c7981 */ /* 0x000324000c1e1900 */
[C---:B------:R-:W-:Y:S02]  /*0320*/  IMAD.WIDE R8, R15.reuse, 0x4, R6 ;  /* 0x000000040f087825 */ /* 0x040fe400078e0206 */
[----:B------:R-:W5:Y:S02]  /*0330*/  LDG.E R6, desc[UR10][R6.64] ;  /* 0x0000000a06067981 */ /* 0x000f64000c1e1900 */
[----:B0-----:R-:W-:-:S05]  /*0340*/  IMAD.WIDE R12, R15, 0x4, R8 ;  /* 0x000000040f0c7825 */ /* 0x001fca00078e0208 */
[----:B------:R-:W5:Y:S04]  /*0350*/  LDG.E R11, desc[UR10][R12.64] ;  /* 0x0000000a0c0b7981 */ /* 0x000f68000c1e1900 */
[----:B------:R-:W5:Y:S04]  /*0360*/  LDG.E R7, desc[UR10][R8.64] ;  /* 0x0000000a08077981 */ /* 0x000f68000c1e1900 */
[----:B------:R-:W5:Y:S04]  /*0370*/  LDG.E R9, desc[UR10][R2.64+-0x4] ;  /* 0xfffffc0a02097981 */ /* 0x000f68000c1e1900 */
[----:B------:R-:W5:Y:S01]  /*0380*/  LDG.E R8, desc[UR10][R2.64+0x8] ;  /* 0x0000080a02087981 */ /* 0x000f62000c1e1900 */
[----:B--2---:R-:W-:Y:S01]  /*0390*/  FFMA R22, R22, R25, R27 ;  /* 0x0000001916167223 */ /* 0x004fe2000000001b */
[----:B------:R-:W-:-:S02]  /*03a0*/  IMAD.WIDE R26, R15, 0x4, R12 ;  /* 0x000000040f1a7825 */ /* 0x000fc400078e020c */
[----:B------:R-:W2:Y:S04]  /*03b0*/  LDG.E R25, desc[UR10][R2.64] ;  /* 0x0000000a02197981 */ /* 0x000ea8000c1e1900 */
[----:B------:R-:W2:Y:S01]  /*03c0*/  LDG.E R12, desc[UR10][R2.64+0x4] ;  /* 0x0000040a020c7981 */ /* 0x000ea2000c1e1900 */
[----:B-1----:R-:W-:-:S03]  /*03d0*/  IMAD.WIDE R4, R15, 0x4, R26 ;  /* 0x000000040f047825 */ /* 0x002fc600078e021a */
[----:B------:R-:W2:Y:S04]  /*03e0*/  LDG.E R13, desc[UR10][R2.64+0xc] ;  /* 0x00000c0a020d7981 */ /* 0x000ea8000c1e1900 */
[----:B------:R-:W2:Y:S04]  /*03f0*/  LDG.E R4, desc[UR10][R4.64] ;  /* 0x0000000a04047981 */ /* 0x000ea8000c1e1900 */
[----:B------:R-:W2:Y:S01]  /*0400*/  LDG.E R3, desc[UR10][R26.64] ;  /* 0x0000000a1a037981 */ /* 0x000ea2000c1e1900 */
[----:B---3--:R-:W-:Y:S01]  /*0410*/  FFMA R10, R23, R10, R22 ;  /* 0x0000000a170a7223 */ /* 0x008fe20000000016 */
[----:B------:R-:W-:-:S03]  /*0420*/  IADD3 R21, PT, PT, R21, 0x8, RZ ;  /* 0x0000000815157810 */ /* 0x000fc60007ffe0ff */
[----:B----4-:R-:W-:Y:S01]  /*0430*/  FFMA R10, R29, R28, R10 ;  /* 0x0000001c1d0a7223 */ /* 0x010fe2000000000a */
[----:B------:R-:W-:Y:S02]  /*0440*/  ISETP.NE.AND P1, PT, R21, RZ, PT ;  /* 0x000000ff1500720c */ /* 0x000fe40003f25270 */
[----:B------:R-:W-:Y:S01]  /*0450*/  LEA R20, R15, R20, 0x3 ;  /* 0x000000140f147211 */ /* 0x000fe200078e18ff */
[----:B-----5:R-:W-:Y:S01]  /*0460*/  FFMA R6, R9, R6, R10 ;  /* 0x0000000609067223 */ /* 0x020fe2000000000a */
[----:B------:R-:W-:-:S03]  /*0470*/  IADD3 R16, PT, PT, R16, 0x8, RZ ;  /* 0x0000000810107810 */ /* 0x000fc60007ffe0ff */
[----:B--2---:R-:W-:-:S04]  /*0480*/  FFMA R7, R25, R7, R6 ;  /* 0x0000000719077223 */ /* 0x004fc80000000006 */
[----:B------:R-:W-:-:S04]  /*0490*/  FFMA R7, R12, R11, R7 ;  /* 0x0000000b0c077223 */ /* 0x000fc80000000007 */
[----:B------:R-:W-:-:S04]  /*04a0*/  FFMA R8, R8, R3, R7 ;  /* 0x0000000308087223 */ /* 0x000fc80000000007 */
[----:B------:R-:W-:Y:S01]  /*04b0*/  FFMA R27, R13, R4, R8 ;  /* 0x000000040d1b7223 */ /* 0x000fe20000000008 */
[----:B------:R-:W-:Y:S06]  /*04c0*/  @P1 BRA `(.L_x_1) ;  /* 0xfffffffc005c1947 */ /* 0x000fec000383ffff */
.L_x_0:
[----:B------:R-:W-:Y:S05]  /*04d0*/  @!P0 BRA `(.L_x_2) ;  /* 0x0000000000e08947 */ /* 0x000fea0003800000 */
[----:B------:R-:W-:Y:S02]  /*04e0*/  ISETP.GE.U32.AND P0, PT, R24, 0x4, PT ;  /* 0x000000041800780c */ /* 0x000fe40003f06070 */
[----:B------:R-:W-:-:S04]  /*04f0*/  LOP3.LUT R13, R19, 0x3, RZ, 0xc0, !PT ;  /* 0x00000003130d7812 */ /* 0x000fc800078ec0ff */
[----:B------:R-:W-:-:S07]  /*0500*/  ISETP.NE.AND P1, PT, R13, RZ, PT ;  /* 0x000000ff0d00720c */ /* 0x000fce0003f25270 */
[----:B------:R-:W-:Y:S06]  /*0510*/  @!P0 BRA `(.L_x_3) ;  /* 0x00000000005c8947 */ /* 0x000fec0003800000 */
[----:B------:R-:W1:Y:S01]  /*0520*/  LDC.64 R8, c[0x0][0x388] ;  /* 0x0000e200ff087b82 */ /* 0x000e620000000a00 */
[----:B------:R-:W-:Y:S01]  /*0530*/  IMAD R4, R19, UR8, R18 ;  /* 0x0000000813047c24 */ /* 0x000fe2000f8e0212 */
[----:B------:R-:W-:-:S03]  /*0540*/  IADD3 R5, PT, PT, R17, R18, RZ ;  /* 0x0000001211057210 */ /* 0x000fc60007ffe0ff */
[----:B------:R-:W-:-:S03]  /*0550*/  IMAD R7, R4, R15, R0 ;  /* 0x0000000f04077224 */ /* 0x000fc600078e0200 */
[----:B------:R-:W2:Y:S01]  /*0560*/  LDC.64 R2, c[0x0][0x380] ;  /* 0x0000e000ff027b82 */ /* 0x000ea20000000a00 */
[----:B-1----:R-:W-:-:S04]  /*0570*/  IMAD.WIDE R8, R7, 0x4, R8 ;  /* 0x0000000407087825 */ /* 0x002fc800078e0208 */
[----:B------:R-:W-:Y:S02]  /*0580*/  IMAD.WIDE R10, R15, 0x4, R8 ;  /* 0x000000040f0a7825 */ /* 0x000fe400078e0208 */
[----:B0-----:R-:W3:Y:S02]  /*0590*/  LDG.E R8, desc[UR10][R8.64] ;  /* 0x0000000a08087981 */ /* 0x001ee4000c1e1900 */
[----:B--2---:R-:W-:-:S04]  /*05a0*/  IMAD.WIDE R2, R5, 0x4, R2 ;  /* 0x0000000405027825 */ /* 0x004fc800078e0202 */
[C---:B------:R-:W-:Y:S01]  /*05b0*/  IMAD.WIDE R4, R15.reuse, 0x4, R10 ;  /* 0x000000040f047825 */ /* 0x040fe200078e020a */
[----:B------:R-:W3:Y:S04]  /*05c0*/  LDG.E R12, desc[UR10][R2.64] ;  /* 0x0000000a020c7981 */ /* 0x000ee8000c1e1900 */
[----:B------:R-:W2:Y:S01]  /*05d0*/  LDG.E R10, desc[UR10][R10.64] ;  /* 0x0000000a0a0a7981 */ /* 0x000ea2000c1e1900 */
[----:B------:R-:W-:-:S03]  /*05e0*/  IMAD.WIDE R6, R15, 0x4, R4 ;  /* 0x000000040f067825 */ /* 0x000fc600078e0204 */
[----:B------:R-:W2:Y:S04]  /*05f0*/  LDG.E R21, desc[UR10][R2.64+0x4] ;  /* 0x0000040a02157981 */ /* 0x000ea8000c1e1900 */
[----:B------:R-:W4:Y:S04]  /*0600*/  LDG.E R16, desc[UR10][R4.64] ;  /* 0x0000000a04107981 */ /* 0x000f28000c1e1900 */
[----:B------:R-:W4:Y:S04]  /*0610*/  LDG.E R23, desc[UR10][R2.64+0x8] ;  /* 0x0000080a02177981 */ /* 0x000f28000c1e1900 */
[----:B------:R-:W5:Y:S04]  /*0620*/  LDG.E R25, desc[UR10][R2.64+0xc] ;  /* 0x00000c0a02197981 */ /* 0x000f68000c1e1900 */
[----:B------:R-:W5:Y:S01]  /*0630*/  LDG.E R6, desc[UR10][R6.64] ;  /* 0x0000000a06067981 */ /* 0x000f62000c1e1900 */
[----:B------:R-:W-:Y:S01]  /*0640*/  IADD3 R18, PT, PT, R18, 0x4, RZ ;  /* 0x0000000412127810 */ /* 0x000fe20007ffe0ff */
[----:B---3--:R-:W-:-:S04]  /*0650*/  FFMA R12, R12, R8, R27 ;  /* 0x000000080c0c7223 */ /* 0x008fc8000000001b */
[----:B--2---:R-:W-:-:S04]  /*0660*/  FFMA R12, R21, R10, R12 ;  /* 0x0000000a150c7223 */ /* 0x004fc8000000000c */
[----:B----4-:R-:W-:-:S04]  /*0670*/  FFMA R12, R23, R16, R12 ;  /* 0x00000010170c7223 */ /* 0x010fc8000000000c */
[----:B-----5:R-:W-:-:S07]  /*0680*/  FFMA R27, R25, R6, R12 ;  /* 0x00000006191b7223 */ /* 0x020fce000000000c */
.L_x_3:
[----:B------:R-:W-:Y:S05]  /*0690*/  @!P1 BRA `(.L_x_2) ;  /* 0x0000000000709947 */ /* 0x000fea0003800000 */
[----:B------:R-:W1:Y:S01]  /*06a0*/  LDC.64 R6, c[0x0][0x388] ;  /* 0x0000e200ff067b82 */ /* 0x000e620000000a00 */
[----:B------:R-:W-:Y:S02]  /*06b0*/  ISETP.NE.AND P0, PT, R13, 0x1, PT ;  /* 0x000000010d00780c */ /* 0x000fe40003f05270 */
[----:B------:R-:W-:-:S04]  /*06c0*/  LOP3.LUT R10, R19, 0x1, RZ, 0xc0, !PT ;  /* 0x00000001130a7812 */ /* 0x000fc800078ec0ff */
[----:B------:R-:W-:Y:S01]  /*06d0*/  ISETP.NE.U32.AND P1, PT, R10, 0x1, PT ;  /* 0x000000010a00780c */ /* 0x000fe20003f25070 */
[----:B------:R-:W2:Y:S06]  /*06e0*/  LDC.64 R8, c[0x0][0x380] ;  /* 0x0000e000ff087b82 */ /* 0x000eac0000000a00 */
[----:B------:R-:W-:Y:S01]  /*06f0*/  @P0 IMAD R10, R19, UR8, R18 ;  /* 0x00000008130a0c24 */ /* 0x000fe2000f8e0212 */
[----:B------:R-:W-:Y:S01]  /*0700*/  @P0 IADD3 R11, PT, PT, R17, R18, RZ ;  /* 0x00000012110b0210 */ /* 0x000fe20007ffe0ff */
[----:B------:R-:W3:Y:S01]  /*0710*/  LDC.64 R4, c[0x0][0x380] ;  /* 0x0000e000ff047b82 */ /* 0x000ee20000000a00 */
[----:B------:R-:W-:Y:S01]  /*0720*/  @P0 IADD3 R18, PT, PT, R18, 0x2, RZ ;  /* 0x0000000212120810 */ /* 0x000fe20007ffe0ff */
[----:B------:R-:W-:-:S03]  /*0730*/  @P0 IMAD R13, R10, R15, R0 ;  /* 0x0000000f0a0d0224 */ /* 0x000fc600078e0200 */
[----:B------:R-:W-:Y:S01]  /*0740*/  @!P1 IADD3 R17, PT, PT, R17, R18, RZ ;  /* 0x0000001211119210 */ /* 0x000fe20007ffe0ff */
[----:B------:R-:W-:Y:S02]  /*0750*/  @!P1 IMAD R19, R19, UR8, R18 ;  /* 0x0000000813139c24 */ /* 0x000fe4000f8e0212 */
[----:B------:R-:W4:Y:S01]  /*0760*/  LDC.64 R2, c[0x0][0x388] ;  /* 0x0000e200ff027b82 */ /* 0x000f220000000a00 */
[----:B-1----:R-:W-:-:S04]  /*0770*/  @P0 IMAD.WIDE R6, R13, 0x4, R6 ;  /* 0x000000040d060825 */ /* 0x002fc800078e0206 */
[----:B------:R-:W-:Y:S01]  /*0780*/  @!P1 IMAD R19, R19, R15, R0 ;  /* 0x0000000f13139224 */ /* 0x000fe200078e0200 */
[----:B0-----:R-:W5:Y:S01]  /*0790*/  @P0 LDG.E R13, desc[UR10][R6.64] ;  /* 0x0000000a060d0981 */ /* 0x001f62000c1e1900 */
[----:B--2---:R-:W-:-:S04]  /*07a0*/  @P0 IMAD.WIDE R8, R11, 0x4, R8 ;  /* 0x000000040b080825 */ /* 0x004fc800078e0208 */
[----:B------:R-:W-:Y:S01]  /*07b0*/  @P0 IMAD.WIDE R10, R15, 0x4, R6 ;  /* 0x000000040f0a0825 */ /* 0x000fe200078e0206 */
[----:B------:R-:W5:Y:S03]  /*07c0*/  @P0 LDG.E R12, desc[UR10][R8.64] ;  /* 0x0000000a080c0981 */ /* 0x000f66000c1e1900 */
[----:B---3--:R-:W-:Y:S01]  /*07d0*/  @!P1 IMAD.WIDE R4, R17, 0x4, R4 ;  /* 0x0000000411049825 */ /* 0x008fe200078e0204 */
[----:B------:R-:W2:Y:S04]  /*07e0*/  @P0 LDG.E R21, desc[UR10][R8.64+0x4] ;  /* 0x0000040a08150981 */ /* 0x000ea8000c1e1900 */
[----:B------:R-:W2:Y:S01]  /*07f0*/  @P0 LDG.E R10, desc[UR10][R10.64] ;  /* 0x0000000a0a0a0981 */ /* 0x000ea2000c1e1900 */
[----:B----4-:R-:W-:-:S03]  /*0800*/  @!P1 IMAD.WIDE R2, R19, 0x4, R2 ;  /* 0x0000000413029825 */ /* 0x010fc600078e0202 */
[----:B------:R-:W3:Y:S04]  /*0810*/  @!P1 LDG.E R4, desc[UR10][R4.64] ;  /* 0x0000000a04049981 */ /* 0x000ee8000c1e1900 */
[----:B------:R-:W3:Y:S01]  /*0820*/  @!P1 LDG.E R2, desc[UR10][R2.64] ;  /* 0x0000000a02029981 */ /* 0x000ee2000c1e1900 */
[----:B-----5:R-:W-:-:S04]  /*0830*/  @P0 FFMA R12, R12, R13, R27 ;  /* 0x0000000d0c0c0223 */ /* 0x020fc8000000001b */
[----:B--2---:R-:W-:-:S04]  /*0840*/  @P0 FFMA R27, R21, R10, R12 ;  /* 0x0000000a151b0223 */ /* 0x004fc8000000000c */
[----:B---3--:R-:W-:-:S07]  /*0850*/  @!P1 FFMA R27, R4, R2, R27 ;  /* 0x00000002041b9223 */ /* 0x008fce000000001b */
.L_x_2:
[----:B------:R-:W1:Y:S01]  /*0860*/  LDC.64 R2, c[0x0][0x390] ;  /* 0x0000e400ff027b82 */ /* 0x000e620000000a00 */
[----:B------:R-:W-:-:S04]  /*0870*/  IMAD R15, R14, R15, R0 ;  /* 0x0000000f0e0f7224 */ /* 0x000fc800078e0200 */
[----:B-1----:R-:W-:-:S05]  /*0880*/  IMAD.WIDE R2, R15, 0x4, R2 ;  /* 0x000000040f027825 */ /* 0x002fca00078e0202 */
[----:B0-----:R-:W-:Y:S01]  /*0890*/  STG.E desc[UR10][R2.64], R27 ;  /* 0x0000001b02007986 */ /* 0x001fe2000c10190a */
[----:B------:R-:W-:Y:S05]  /*08a0*/  EXIT ;  /* 0x000000000000794d */ /* 0x000fea0003800000 */
.L_x_4:
[----:B------:R-:W-:-:S00]  /*08b0*/  BRA `(.L_x_4) ;  /* 0xfffffffc00fc7947 */ /* 0x000fc0000383ffff */
[----:B------:R-:W-:-:S00]  /*08c0*/  NOP ;  /* 0x0000000000007918 */ /* 0x000fc00000000000 */
        /* <DEDUP_REMOVED lines=11> */
.L_x_105:


//--------------------- .text._Z14softmax_kernelPKfPfii --------------------------
	.section	.text._Z14softmax_kernelPKfPfii,"ax",@progbits
	.align	128
        .global         _Z14softmax_kernelPKfPfii
        .type           _Z14softmax_kernelPKfPfii,@function
        .size           _Z14softmax_kernelPKfPfii,(.L_x_104 - _Z14softmax_kernelPKfPfii)
        .other          _Z14softmax_kernelPKfPfii,@"STO_CUDA_ENTRY STV_DEFAULT"
_Z14softmax_kernelPKfPfii:
.text._Z14softmax_kernelPKfPfii:
[----:B------:R-:W-:Y:S01]  /*0000*/  LDC R1, c[0x0][0x37c] ;  /* 0x0000df00ff017b82 */ /* 0x000fe20000000800 */
[----:B------:R-:W0:Y:S07]  /*0010*/  S2R R3, SR_TID.X ;  /* 0x0000000000037919 */ /* 0x000e2e0000002100 */
[----:B------:R-:W0:Y:S08]  /*0020*/  S2UR UR5, SR_CTAID.X ;  /* 0x00000000000579c3 */ /* 0x000e300000002500 */
[----:B------:R-:W0:Y:S08]  /*0030*/  LDC R0, c[0x0][0x360] ;  /* 0x0000d800ff007b82 */ /* 0x000e300000000800 */
[----:B------:R-:W1:Y:S08]  /*0040*/  LDC.64 R4, c[0x0][0x390] ;  /* 0x0000e400ff047b82 */ /* 0x000e700000000a00 */
[----:B------:R-:W2:Y:S01]  /*0050*/  S2UR UR4, SR_CTAID.Y ;  /* 0x00000000000479c3 */ /* 0x000ea20000002600 */
[----:B0-----:R-:W-:-:S05]  /*0060*/  IMAD R0, R0, UR5, R3 ;  /* 0x0000000500007c24 */ /* 0x001fca000f8e0203 */
[----:B-1----:R-:W-:-:S04]  /*0070*/  ISETP.GE.AND P0, PT, R0, R5, PT ;  /* 0x000000050000720c */ /* 0x002fc80003f06270 */
[----:B--2---:R-:W-:-:S13]  /*0080*/  ISETP.LE.OR P0, PT, R4, UR4, P0 ;  /* 0x0000000404007c0c */ /* 0x004fda0008703670 */
[----:B------:R-:W-:Y:S05]  /*0090*/  @P0 EXIT ;  /* 0x000000000000094d */ /* 0x000fea0003800000 */
[C---:B------:R-:W-:Y:S01]  /*00a0*/  ISETP.GE.AND P0, PT, R5.reuse, 0x1, PT ;  /* 0x000000010500780c */ /* 0x040fe20003f06270 */
[----:B------:R-:W-:Y:S01]  /*00b0*/  IMAD R2, R5, UR4, R0 ;  /* 0x0000000405027c24 */ /* 0x000fe2000f8e0200 */
[----:B------:R-:W0:Y:S01]  /*00c0*/  LDCU.64 UR12, c[0x0][0x358] ;  /* 0x00006b00ff0c77ac */ /* 0x000e220008000a00 */
[----:B------:R-:W-:Y:S02]  /*00d0*/  MOV R0, 0xff800000 ;  /* 0xff80000000007802 */ /* 0x000fe40000000f00 */
[----:B------:R-:W-:-:S08]  /*00e0*/  IMAD R2, R2, R5, RZ ;  /* 0x0000000502027224 */ /* 0x000fd000078e02ff */
[----:B------:R-:W-:Y:S05]  /*00f0*/  @!P0 BRA `(.L_x_5) ;  /* 0x0000000400708947 */ /* 0x000fea0003800000 */
[C---:B------:R-:W-:Y:S01]  /*0100*/  ISETP.GE.U32.AND P0, PT, R5.reuse, 0x10, PT ;  /* 0x000000100500780c */ /* 0x040fe20003f06070 */
[----:B------:R-:W-:Y:S01]  /*0110*/  HFMA2 R3, -RZ, RZ, 0, 0 ;  /* 0x00000000ff037431 */ /* 0x000fe200000001ff */
[----:B------:R-:W-:Y:S02]  /*0120*/  LOP3.LUT R21, R5, 0xf, RZ, 0xc0, !PT ;  /* 0x0000000f05157812 */ /* 0x000fe400078ec0ff */
[----:B------:R-:W-:Y:S02]  /*0130*/  MOV R0, 0xff800000 ;  /* 0xff80000000007802 */ /* 0x000fe40000000f00 */
[----:B------:R-:W-:-:S07]  /*0140*/  ISETP.NE.AND P1, PT, R21, RZ, PT ;  /* 0x000000ff1500720c */ /* 0x000fce0003f25270 */
[----:B------:R-:W-:Y:S06]  /*0150*/  @!P0 BRA `(.L_x_6) ;  /* 0x0000000000988947 */ /* 0x000fec0003800000 */
[----:B------:R-:W1:Y:S01]  /*0160*/  LDCU.64 UR4, c[0x0][0x380] ;  /* 0x00007000ff0477ac */ /* 0x000e620008000a00 */
[----:B------:R-:W-:Y:S02]  /*0170*/  LOP3.LUT R3, R5, 0x7ffffff0, RZ, 0xc0, !PT ;  /* 0x7ffffff005037812 */ /* 0x000fe400078ec0ff */
[----:B------:R-:W-:Y:S02]  /*0180*/  MOV R0, 0xff800000 ;  /* 0xff80000000007802 */ /* 0x000fe40000000f00 */
[----:B------:R-:W-:Y:S02]  /*0190*/  MOV R7, R2 ;  /* 0x0000000200077202 */ /* 0x000fe40000000f00 */
[----:B------:R-:W-:Y:S01]  /*01a0*/  IADD3 R6, PT, PT, -R3, RZ, RZ ;  /* 0x000000ff03067210 */ /* 0x000fe20007ffe1ff */
[----:B-1----:R-:W-:-:S04]  /*01b0*/  UIADD3 UR4, UP0, UPT, UR4, 0x20, URZ ;  /* 0x0000002004047890 */ /* 0x002fc8000ff1e0ff */
[----:B------:R-:W-:-:S12]  /*01c0*/  UIADD3.X UR5, UPT, UPT, URZ, UR5, URZ, UP0, !UPT ;  /* 0x00000005ff057290 */ /* 0x000fd800087fe4ff */
.L_x_7:
[----:B------:R-:W-:Y:S02]  /*01d0*/  MOV R4, UR4 ;  /* 0x0000000400047c02 */ /* 0x000fe40008000f00 */
[----:B------:R-:W-:-:S03]  /*01e0*/  MOV R5, UR5 ;  /* 0x0000000500057c02 */ /* 0x000fc60008000f00 */
[----:B------:R-:W-:-:S05]  /*01f0*/  IMAD.WIDE R4, R7, 0x4, R4 ;  /* 0x0000000407047825 */ /* 0x000fca00078e0204 */
[----:B0-----:R-:W2:Y:S04]  /*0200*/  LDG.E R11, desc[UR12][R4.64+-0x20] ;  /* 0xffffe00c040b7981 */ /* 0x001ea8000c1e1900 */
[----:B------:R-:W2:Y:S04]  /*0210*/  LDG.E R12, desc[UR12][R4.64+-0x1c] ;  /* 0xffffe40c040c7981 */ /* 0x000ea8000c1e1900 */
[----:B------:R-:W3:Y:S04]  /*0220*/  LDG.E R14, desc[UR12][R4.64+-0x18] ;  /* 0xffffe80c040e7981 */ /* 0x000ee8000c1e1900 */
[----:B------:R-:W3:Y:S04]  /*0230*/  LDG.E R13, desc[UR12][R4.64+-0x14] ;  /* 0xffffec0c040d7981 */ /* 0x000ee8000c1e1900 */
[----:B------:R-:W4:Y:S04]  /*0240*/  LDG.E R16, desc[UR12][R4.64+-0x10] ;  /* 0xfffff00c04107981 */ /* 0x000f28000c1e1900 */
[----:B------:R-:W4:Y:S04]  /*0250*/  LDG.E R15, desc[UR12][R4.64+-0xc] ;  /* 0xfffff40c040f7981 */ /* 0x000f28000c1e1900 */
[----:B------:R-:W5:Y:S04]  /*0260*/  LDG.E R18, desc[UR12][R4.64+-0x8] ;  /* 0xfffff80c04127981 */ /* 0x000f68000c1e1900 */
        /* <DEDUP_REMOVED lines=8> */
[----:B------:R-:W5:Y:S01]  /*02f0*/  LDG.E R24, desc[UR12][R4.64+0x1c] ;  /* 0x00001c0c04187981 */ /* 0x000f62000c1e1900 */
[----:B------:R-:W-:-:S02]  /*0300*/  IADD3 R6, PT, PT, R6, 0x10, RZ ;  /* 0x0000001006067810 */ /* 0x000fc40007ffe0ff */
[----:B------:R-:W-:Y:S02]  /*0310*/  IADD3 R7, PT, PT, R7, 0x10, RZ ;  /* 0x0000001007077810 */ /* 0x000fe40007ffe0ff */
[----:B------:R-:W-:Y:S02]  /*0320*/  ISETP.NE.AND P0, PT, R6, RZ, PT ;  /* 0x000000ff0600720c */ /* 0x000fe40003f05270 */
[----:B--2---:R-:W-:-:S04]  /*0330*/  FMNMX3 R11, R0, R11, R12, !PT ;  /* 0x0000000b000b7276 */ /* 0x004fc8000780000c */
[----:B---3--:R-:W-:-:S04]  /*0340*/  FMNMX3 R11, R11, R14, R13, !PT ;  /* 0x0000000e0b0b7276 */ /* 0x008fc8000780000d */
[----:B----4-:R-:W-:-:S04]  /*0350*/  FMNMX3 R11, R11, R16, R15, !PT ;  /* 0x000000100b0b7276 */ /* 0x010fc8000780000f */
[----:B-----5:R-:W-:-:S04]  /*0360*/  FMNMX3 R11, R11, R18, R17, !PT ;  /* 0x000000120b0b7276 */ /* 0x020fc80007800011 */
[----:B------:R-:W-:-:S04]  /*0370*/  FMNMX3 R11, R11, R20, R19, !PT ;  /* 0x000000140b0b7276 */ /* 0x000fc80007800013 */
[----:B------:R-:W-:-:S04]  /*0380*/  FMNMX3 R11, R11, R22, R23, !PT ;  /* 0x000000160b0b7276 */ /* 0x000fc80007800017 */
[----:B------:R-:W-:-:S04]  /*0390*/  FMNMX3 R9, R11, R10, R9, !PT ;  /* 0x0000000a0b097276 */ /* 0x000fc80007800009 */
[----:B------:R-:W-:Y:S01]  /*03a0*/  FMNMX3 R0, R9, R8, R24, !PT ;  /* 0x0000000809007276 */ /* 0x000fe20007800018 */
[----:B------:R-:W-:Y:S06]  /*03b0*/  @P0 BRA `(.L_x_7) ;  /* 0xfffffffc00840947 */ /* 0x000fec000383ffff */
.L_x_6:
[----:B------:R-:W-:Y:S05]  /*03c0*/  @!P1 BRA `(.L_x_5) ;  /* 0x0000000000bc9947 */ /* 0x000fea0003800000 */
[----:B------:R-:W1:Y:S01]  /*03d0*/  LDCU UR4, c[0x0][0x394] ;  /* 0x00007280ff0477ac */ /* 0x000e620008000800 */
[----:B------:R-:W-:Y:S01]  /*03e0*/  ISETP.GE.U32.AND P0, PT, R21, 0x8, PT ;  /* 0x000000081500780c */ /* 0x000fe20003f06070 */
[----:B-1----:R-:W-:-:S04]  /*03f0*/  ULOP3.LUT UR5, UR4, 0x7, URZ, 0xc0, !UPT ;  /* 0x0000000704057892 */ /* 0x002fc8000f8ec0ff */
[----:B------:R-:W-:-:S08]  /*0400*/  UISETP.NE.AND UP0, UPT, UR5, URZ, UPT ;  /* 0x000000ff0500728c */ /* 0x000fd0000bf05270 */
[----:B------:R-:W-:Y:S05]  /*0410*/  @!P0 BRA `(.L_x_8) ;  /* 0x0000000000408947 */ /* 0x000fea0003800000 */
[----:B------:R-:W1:Y:S01]  /*0420*/  LDC.64 R4, c[0x0][0x380] ;  /* 0x0000e000ff047b82 */ /* 0x000e620000000a00 */
[----:B------:R-:W-:-:S05]  /*0430*/  IADD3 R7, PT, PT, R2, R3, RZ ;  /* 0x0000000302077210 */ /* 0x000fca0007ffe0ff */
[----:B-1----:R-:W-:-:S05]  /*0440*/  IMAD.WIDE R4, R7, 0x4, R4 ;  /* 0x0000000407047825 */ /* 0x002fca00078e0204 */
[----:B0-----:R-:W2:Y:S04]  /*0450*/  LDG.E R7, desc[UR12][R4.64] ;  /* 0x0000000c04077981 */ /* 0x001ea8000c1e1900 */
[----:B------:R-:W2:Y:S04]  /*0460*/  LDG.E R6, desc[UR12][R4.64+0x4] ;  /* 0x0000040c04067981 */ /* 0x000ea8000c1e1900 */
[----:B------:R-:W3:Y:S04]  /*0470*/  LDG.E R9, desc[UR12][R4.64+0x8] ;  /* 0x0000080c04097981 */ /* 0x000ee8000c1e1900 */
[----:B------:R-:W3:Y:S04]  /*0480*/  LDG.E R8, desc[UR12][R4.64+0xc] ;  /* 0x00000c0c04087981 */ /* 0x000ee8000c1e1900 */
[----:B------:R-:W4:Y:S04]  /*0490*/  LDG.E R11, desc[UR12][R4.64+0x10] ;  /* 0x0000100c040b7981 */ /* 0x000f28000c1e1900 */
[----:B------:R-:W4:Y:S04]  /*04a0*/  LDG.E R10, desc[UR12][R4.64+0x14] ;  /* 0x0000140c040a7981 */ /* 0x000f28000c1e1900 */
[----:B------:R-:W5:Y:S04]  /*04b0*/  LDG.E R13, desc[UR12][R4.64+0x18] ;  /* 0x0000180c040d7981 */ /* 0x000f68000c1e1900 */
[----:B------:R-:W5:Y:S01]  /*04c0*/  LDG.E R12, desc[UR12][R4.64+0x1c] ;  /* 0x00001c0c040c7981 */ /* 0x000f62000c1e1900 */
[----:B------:R-:W-:-:S02]  /*04d0*/  IADD3 R3, PT, PT, R3, 0x8, RZ ;  /* 0x0000000803037810 */ /* 0x000fc40007ffe0ff */
[----:B--2---:R-:W-:-:S04]  /*04e0*/  FMNMX3 R6, R0, R7, R6, !PT ;  /* 0x0000000700067276 */ /* 0x004fc80007800006 */
[----:B---3--:R-:W-:-:S04]  /*04f0*/  FMNMX3 R6, R6, R9, R8, !PT ;  /* 0x0000000906067276 */ /* 0x008fc80007800008 */
[----:B----4-:R-:W-:-:S04]  /*0500*/  FMNMX3 R6, R6, R11, R10, !PT ;  /* 0x0000000b06067276 */ /* 0x010fc8000780000a */
[----:B-----5:R-:W-:-:S07]  /*0510*/  FMNMX3 R0, R6, R13, R12, !PT ;  /* 0x0000000d06007276 */ /* 0x020fce000780000c */
.L_x_8:
[----:B------:R-:W-:Y:S05]  /*0520*/  BRA.U !UP0, `(.L_x_5) ;  /* 0x0000000108647547 */ /* 0x000fea000b800000 */
[----:B------:R-:W-:Y:S02]  /*0530*/  UISETP.GE.U32.AND UP0, UPT, UR5, 0x4, UPT ;  /* 0x000000040500788c */ /* 0x000fe4000bf06070 */
[----:B------:R-:W-:-:S04]  /*0540*/  ULOP3.LUT UR4, UR4, 0x3, URZ, 0xc0, !UPT ;  /* 0x0000000304047892 */ /* 0x000fc8000f8ec0ff */
[----:B------:R-:W-:-:S03]  /*0550*/  UISETP.NE.AND UP1, UPT, UR4, URZ, UPT ;  /* 0x000000ff0400728c */ /* 0x000fc6000bf25270 */
[----:B------:R-:W-:Y:S08]  /*0560*/  BRA.U !UP0, `(.L_x_9) ;  /* 0x0000000108287547 */ /* 0x000ff0000b800000 */
[----:B------:R-:W1:Y:S01]  /*0570*/  LDC.64 R4, c[0x0][0x380] ;  /* 0x0000e000ff047b82 */ /* 0x000e620000000a00 */
[----:B------:R-:W-:-:S05]  /*0580*/  IADD3 R7, PT, PT, R2, R3, RZ ;  /* 0x0000000302077210 */ /* 0x000fca0007ffe0ff */
[----:B-1----:R-:W-:-:S05]  /*0590*/  IMAD.WIDE R4, R7, 0x4, R4 ;  /* 0x0000000407047825 */ /* 0x002fca00078e0204 */
[----:B0-----:R-:W2:Y:S04]  /*05a0*/  LDG.E R7, desc[UR12][R4.64] ;  /* 0x0000000c04077981 */ /* 0x001ea8000c1e1900 */
[----:B------:R-:W2:Y:S04]  /*05b0*/  LDG.E R6, desc[UR12][R4.64+0x4] ;  /* 0x0000040c04067981 */ /* 0x000ea8000c1e1900 */
[----:B------:R-:W3:Y:S04]  /*05c0*/  LDG.E R9, desc[UR12][R4.64+0x8] ;  /* 0x0000080c04097981 */ /* 0x000ee8000c1e1900 */
[----:B------:R-:W3:Y:S01]  /*05d0*/  LDG.E R8, desc[UR12][R4.64+0xc] ;  /* 0x00000c0c04087981 */ /* 0x000ee2000c1e1900 */
[----:B------:R-:W-:-:S02]  /*05e0*/  IADD3 R3, PT, PT, R3, 0x4, RZ ;  /* 0x0000000403037810 */ /* 0x000fc40007ffe0ff */
[----:B--2---:R-:W-:-:S04]  /*05f0*/  FMNMX3 R0, R0, R7, R6, !PT ;  /* 0x0000000700007276 */ /* 0x004fc80007800006 */
[----:B---3--:R-:W-:-:S07]  /*0600*/  FMNMX3 R0, R0, R9, R8, !PT ;  /* 0x0000000900007276 */ /* 0x008fce0007800008 */
.L_x_9:
[----:B------:R-:W-:Y:S05]  /*0610*/  BRA.U !UP1, `(.L_x_5) ;  /* 0x0000000109287547 */ /* 0x000fea000b800000 */
[----:B------:R-:W1:Y:S01]  /*0620*/  LDC.64 R6, c[0x0][0x380] ;  /* 0x0000e000ff067b82 */ /* 0x000e620000000a00 */
[----:B------:R-:W-:Y:S01]  /*0630*/  IADD3 R3, PT, PT, R2, R3, RZ ;  /* 0x0000000302037210 */ /* 0x000fe20007ffe0ff */
[----:B------:R-:W-:-:S12]  /*0640*/  UIADD3 UR4, UPT, UPT, -UR4, URZ, URZ ;  /* 0x000000ff04047290 */ /* 0x000fd8000fffe1ff */
.L_x_10:
[----:B-1----:R-:W-:-:S06]  /*0650*/  IMAD.WIDE R4, R3, 0x4, R6 ;  /* 0x0000000403047825 */ /* 0x002fcc00078e0206 */
[----:B0-----:R-:W2:Y:S01]  /*0660*/  LDG.E R5, desc[UR12][R4.64] ;  /* 0x0000000c04057981 */ /* 0x001ea2000c1e1900 */
[----:B------:R-:W-:Y:S01]  /*0670*/  UIADD3 UR4, UPT, UPT, UR4, 0x1, URZ ;  /* 0x0000000104047890 */ /* 0x000fe2000fffe0ff */
[----:B------:R-:W-:-:S03]  /*0680*/  IADD3 R3, PT, PT, R3, 0x1, RZ ;  /* 0x0000000103037810 */ /* 0x000fc60007ffe0ff */
[----:B------:R-:W-:Y:S01]  /*0690*/  UISETP.NE.AND UP0, UPT, UR4, URZ, UPT ;  /* 0x000000ff0400728c */ /* 0x000fe2000bf05270 */
[----:B--2---:R-:W-:-:S08]  /*06a0*/  FMNMX R0, R5, R0, !PT ;  /* 0x0000000005007209 */ /* 0x004fd00007800000 */
[----:B------:R-:W-:Y:S05]  /*06b0*/  BRA.U UP0, `(.L_x_10) ;  /* 0xfffffffd00e47547 */ /* 0x000fea000b83ffff */
.L_x_5:
[----:B------:R-:W1:Y:S01]  /*06c0*/  LDCU UR5, c[0x0][0x394] ;  /* 0x00007280ff0577ac */ /* 0x000e620008000800 */
[----:B------:R-:W-:Y:S01]  /*06d0*/  MOV R3, RZ ;  /* 0x000000ff00037202 */ /* 0x000fe20000000f00 */
[----:B-1----:R-:W-:-:S09]  /*06e0*/  UISETP.GE.AND UP0, UPT, UR5, 0x1, UPT ;  /* 0x000000010500788c */ /* 0x002fd2000bf06270 */
[----:B------:R-:W-:Y:S05]  /*06f0*/  BRA.U !UP0, `(.L_x_11) ;  /* 0x0000000d08c87547 */ /* 0x000fea000b800000 */
[----:B------:R-:W-:Y:S01]  /*0700*/  UISETP.GE.U32.AND UP1, UPT, UR5, 0x8, UPT ;  /* 0x000000080500788c */ /* 0x000fe2000bf26070 */
[----:B------:R-:W-:Y:S01]  /*0710*/  HFMA2 R3, -RZ, RZ, 0, 0 ;  /* 0x00000000ff037431 */ /* 0x000fe200000001ff */
[----:B------:R-:W-:Y:S01]  /*0720*/  ULOP3.LUT UR14, UR5, 0x7, URZ, 0xc0, !UPT ;  /* 0x00000007050e7892 */ /* 0x000fe2000f8ec0ff */
[----:B------:R-:W-:-:S03]  /*0730*/  UMOV UR4, URZ ;  /* 0x000000ff00047c82 */ /* 0x000fc60008000000 */
[----:B------:R-:W-:-:S03]  /*0740*/  UISETP.NE.AND UP0, UPT, UR14, URZ, UPT ;  /* 0x000000ff0e00728c */ /* 0x000fc6000bf05270 */
[----:B------:R-:W-:Y:S08]  /*0750*/  BRA.U !UP1, `(.L_x_12) ;  /* 0x0000000509d47547 */ /* 0x000ff0000b800000 */
[----:B------:R-:W1:Y:S01]  /*0760*/  LDCU.128 UR8, c[0x0][0x380] ;  /* 0x00007000ff0877ac */ /* 0x000e620008000c00 */
[----:B------:R-:W-:Y:S02]  /*0770*/  MOV R3, RZ ;  /* 0x000000ff00037202 */ /* 0x000fe40000000f00 */
[----:B------:R-:W-:Y:S01]  /*0780*/  MOV R8, R2 ;  /* 0x0000000200087202 */ /* 0x000fe20000000f00 */
[----:B------:R-:W-:Y:S02]  /*0790*/  ULOP3.LUT UR4, UR5, 0x7ffffff8, URZ, 0xc0, !UPT ;  /* 0x7ffffff805047892 */ /* 0x000fe4000f8ec0ff */
[----:B-1----:R-:W-:Y:S02]  /*07a0*/  UIADD3 UR7, UP1, UPT, UR8, 0x10, URZ ;  /* 0x0000001008077890 */ /* 0x002fe4000ff3e0ff */
[----:B------:R-:W-:Y:S02]  /*07b0*/  UIADD3 UR5, UP2, UPT, UR10, 0x10, URZ ;  /* 0x000000100a057890 */ /* 0x000fe4000ff5e0ff */
[----:B------:R-:W-:-:S02]  /*07c0*/  UIADD3 UR10, UPT, UPT, -UR4, URZ, URZ ;  /* 0x000000ff040a7290 */ /* 0x000fc4000fffe1ff */
[----:B------:R-:W-:Y:S02]  /*07d0*/  UIADD3.X UR8, UPT, UPT, URZ, UR9, URZ, UP1, !UPT ;  /* 0x00000009ff087290 */ /* 0x000fe40008ffe4ff */
[----:B------:R-:W-:-:S12]  /*07e0*/  UIADD3.X UR6, UPT, UPT, URZ, UR11, URZ, UP2, !UPT ;  /* 0x0000000bff067290 */ /* 0x000fd800097fe4ff */
.L_x_13:
[----:B------:R-:W-:Y:S02]  /*07f0*/  MOV R6, UR7 ;  /* 0x0000000700067c02 */ /* 0x000fe40008000f00 */
[----:B------:R-:W-:-:S03]  /*0800*/  MOV R7, UR8 ;  /* 0x0000000800077c02 */ /* 0x000fc60008000f00 */
[----:B------:R-:W-:-:S05]  /*0810*/  IMAD.WIDE R6, R8, 0x4, R6 ;  /* 0x0000000408067825 */ /* 0x000fca00078e0206 */
[----:B01----:R-:W2:Y:S01]  /*0820*/  LDG.E R5, desc[UR12][R6.64+-0x10] ;  /* 0xfffff00c06057981 */ /* 0x003ea2000c1e1900 */
[----:B------:R-:W-:Y:S01]  /*0830*/  HFMA2 R10, -RZ, RZ, 3.7421875, 0 ;  /* 0x437c0000ff0a7431 */ /* 0x000fe200000001ff */
[----:B------:R-:W-:Y:S01]  /*0840*/  MOV R9, 0x3bbb989d ;  /* 0x3bbb989d00097802 */ /* 0x000fe20000000f00 */
[----:B--2---:R-:W-:-:S04]  /*0850*/  FADD R4, R5, -R0 ;  /* 0x8000000005047221 */ /* 0x004fc80000000000 */
[----:B------:R-:W-:-:S04]  /*0860*/  FFMA.SAT R5, R4, R9, 0.5 ;  /* 0x3f00000004057423 */ /* 0x000fc80000002009 */
[----:B------:R-:W-:-:S04]  /*0870*/  FFMA.RM R11, R5, R10, 12582913 ;  /* 0x4b400001050b7423 */ /* 0x000fc8000000400a */
[C---:B------:R-:W-:Y:S01]  /*0880*/  FADD R5, R11.reuse, -12583039 ;  /* 0xcb40007f0b057421 */ /* 0x040fe20000000000 */
[----:B------:R-:W-:-:S03]  /*0890*/  SHF.L.U32 R11, R11, 0x17, RZ ;  /* 0x000000170b0b7819 */ /* 0x000fc600000006ff */
[----:B------:R-:W-:-:S04]  /*08a0*/  FFMA R5, R4, 1.4426950216293334961, -R5 ;  /* 0x3fb8aa3b04057823 */ /* 0x000fc80000000805 */
[----:B------:R-:W-:Y:S01]  /*08b0*/  FFMA R12, R4, 1.925963033500011079e-08, R5 ;  /* 0x32a57060040c7823 */ /* 0x000fe20000000005 */
[----:B------:R-:W-:Y:S02]  /*08c0*/  MOV R4, UR5 ;  /* 0x0000000500047c02 */ /* 0x000fe40008000f00 */
[----:B------:R-:W-:-:S03]  /*08d0*/  MOV R5, UR6 ;  /* 0x0000000600057c02 */ /* 0x000fc60008000f00 */
[----:B------:R-:W0:Y:S01]  /*08e0*/  MUFU.EX2 R12, R12 ;  /* 0x0000000c000c7308 */ /* 0x000e220000000800 */
[----:B------:R-:W-:-:S04]  /*08f0*/  IMAD.WIDE R4, R8, 0x4, R4 ;  /* 0x0000000408047825 */ /* 0x000fc800078e0204 */
[----:B0-----:R-:W-:-:S05]  /*0900*/  FMUL R11, R11, R12 ;  /* 0x0000000c0b0b7220 */ /* 0x001fca0000400000 */
[----:B------:R1:W-:Y:S04]  /*0910*/  STG.E desc[UR12][R4.64+-0x10], R11 ;  /* 0xfffff00b04007986 */ /* 0x0003e8000c10190c */
[----:B------:R-:W2:Y:S02]  /*0920*/  LDG.E R13, desc[UR12][R6.64+-0xc] ;  /* 0xfffff40c060d7981 */ /* 0x000ea4000c1e1900 */
[----:B--2---:R-:W-:-:S04]  /*0930*/  FADD R14, R13, -R0 ;  /* 0x800000000d0e7221 */ /* 0x004fc80000000000 */
[----:B------:R-:W-:-:S04]  /*0940*/  FFMA.SAT R13, R14, R9, 0.5 ;  /* 0x3f0000000e0d7423 */ /* 0x000fc80000002009 */
[----:B------:R-:W-:-:S04]  /*0950*/  FFMA.RM R13, R13, R10, 12582913 ;  /* 0x4b4000010d0d7423 */ /* 0x000fc8000000400a */
[C---:B------:R-:W-:Y:S01]  /*0960*/  FADD R15, R13.reuse, -12583039 ;  /* 0xcb40007f0d0f7421 */ /* 0x040fe20000000000 */
[----:B------:R-:W-:-:S03]  /*0970*/  SHF.L.U32 R13, R13, 0x17, RZ ;  /* 0x000000170d0d7819 */ /* 0x000fc600000006ff */
[----:B------:R-:W-:-:S04]  /*0980*/  FFMA R15, R14, 1.4426950216293334961, -R15 ;  /* 0x3fb8aa3b0e0f7823 */ /* 0x000fc8000000080f */
[----:B------:R-:W-:-:S04]  /*0990*/  FFMA R15, R14, 1.925963033500011079e-08, R15 ;  /* 0x32a570600e0f7823 */ /* 0x000fc8000000000f */
[----:B------:R-:W0:Y:S02]  /*09a0*/  MUFU.EX2 R12, R15 ;  /* 0x0000000f000c7308 */ /* 0x000e240000000800 */
        /* <DEDUP_REMOVED lines=57> */
[----:B------:R-:W2:Y:S01]  /*0d40*/  LDG.E R7, desc[UR12][R6.64+0xc] ;  /* 0x00000c0c06077981 */ /* 0x000ea2000c1e1900 */
[----:B------:R-:W-:Y:S01]  /*0d50*/  UIADD3 UR10, UPT, UPT, UR10, 0x8, URZ ;  /* 0x000000080a0a7890 */ /* 0x000fe2000fffe0ff */
[----:B------:R-:W-:-:S03]  /*0d60*/  IADD3 R8, PT, PT, R8, 0x8, RZ ;  /* 0x0000000808087810 */ /* 0x000fc60007ffe0ff */
[----:B------:R-:W-:Y:S01]  /*0d70*/  UISETP.NE.AND UP1, UPT, UR10, URZ, UPT ;  /* 0x000000ff0a00728c */ /* 0x000fe2000bf25270 */
[----:B--2---:R-:W-:-:S04]  /*0d80*/  FADD R12, R7, -R0 ;  /* 0x80000000070c7221 */ /* 0x004fc80000000000 */
[----:B------:R-:W-:-:S04]  /*0d90*/  FFMA.SAT R9, R12, R9, 0.5 ;  /* 0x3f0000000c097423 */ /* 0x000fc80000002009 */
[----:B------:R-:W-:Y:S01]  /*0da0*/  FFMA.RM R9, R9, R10, 12582913 ;  /* 0x4b40000109097423 */ /* 0x000fe2000000400a */
[----:B------:R-:W-:-:S03]  /*0db0*/  FADD R10, R11, R3 ;  /* 0x000000030b0a7221 */ /* 0x000fc60000000000 */
[C---:B------:R-:W-:Y:S01]  /*0dc0*/  FADD R25, R9.reuse, -12583039 ;  /* 0xcb40007f09197421 */ /* 0x040fe20000000000 */
[----:B------:R-:W-:Y:S01]  /*0dd0*/  SHF.L.U32 R9, R9, 0x17, RZ ;  /* 0x0000001709097819 */ /* 0x000fe200000006ff */
[----:B------:R-:W-:Y:S02]  /*0de0*/  FADD R10, R10, R13 ;  /* 0x0000000d0a0a7221 */ /* 0x000fe40000000000 */
[----:B------:R-:W-:Y:S02]  /*0df0*/  FFMA R25, R12, 1.4426950216293334961, -R25 ;  /* 0x3fb8aa3b0c197823 */ /* 0x000fe40000000819 */
[----:B------:R-:W-:Y:S02]  /*0e00*/  FADD R10, R10, R15 ;  /* 0x0000000f0a0a7221 */ /* 0x000fe40000000000 */
[----:B------:R-:W-:Y:S02]  /*0e10*/  FFMA R25, R12, 1.925963033500011079e-08, R25 ;  /* 0x32a570600c197823 */ /* 0x000fe40000000019 */
[----:B------:R-:W-:-:S02]  /*0e20*/  FADD R10, R10, R17 ;  /* 0x000000110a0a7221 */ /* 0x000fc40000000000 */
[----:B------:R-:W0:Y:S02]  /*0e30*/  MUFU.EX2 R12, R25 ;  /* 0x00000019000c7308 */ /* 0x000e240000000800 */
[----:B------:R-:W-:-:S04]  /*0e40*/  FADD R10, R10, R19 ;  /* 0x000000130a0a7221 */ /* 0x000fc80000000000 */
[----:B------:R-:W-:-:S04]  /*0e50*/  FADD R10, R10, R21 ;  /* 0x000000150a0a7221 */ /* 0x000fc80000000000 */
[----:B------:R-:W-:Y:S01]  /*0e60*/  FADD R10, R10, R23 ;  /* 0x000000170a0a7221 */ /* 0x000fe20000000000 */
[----:B0-----:R-:W-:-:S04]  /*0e70*/  FMUL R9, R9, R12 ;  /* 0x0000000c09097220 */ /* 0x001fc80000400000 */
[----:B------:R-:W-:Y:S01]  /*0e80*/  FADD R3, R10, R9 ;  /* 0x000000090a037221 */ /* 0x000fe20000000000 */
[----:B------:R1:W-:Y:S01]  /*0e90*/  STG.E desc[UR12][R4.64+0xc], R9 ;  /* 0x00000c0904007986 */ /* 0x0003e2000c10190c */
[----:B------:R-:W-:Y:S05]  /*0ea0*/  BRA.U UP1, `(.L_x_13) ;  /* 0xfffffff901507547 */ /* 0x000fea000b83ffff */
.L_x_12:
[----:B------:R-:W-:Y:S05]  /*0eb0*/  BRA.U !UP0, `(.L_x_11) ;  /* 0x0000000508d87547 */ /* 0x000fea000b800000 */
[----:B------:R-:W2:Y:S01]  /*0ec0*/  LDCU UR5, c[0x0][0x394] ;  /* 0x00007280ff0577ac */ /* 0x000ea20008000800 */
[----:B------:R-:W-:Y:S02]  /*0ed0*/  UISETP.GE.U32.AND UP0, UPT, UR14, 0x4, UPT ;  /* 0x000000040e00788c */ /* 0x000fe4000bf06070 */
[----:B--2---:R-:W-:-:S04]  /*0ee0*/  ULOP3.LUT UR6, UR5, 0x3, URZ, 0xc0, !UPT ;  /* 0x0000000305067892 */ /* 0x004fc8000f8ec0ff */
[----:B------:R-:W-:-:S03]  /*0ef0*/  UISETP.NE.AND UP1, UPT, UR6, URZ, UPT ;  /* 0x000000ff0600728c */ /* 0x000fc6000bf25270 */
[----:B------:R-:W-:Y:S08]  /*0f00*/  BRA.U !UP0, `(.L_x_14) ;  /* 0x0000000108e07547 */ /* 0x000ff0000b800000 */
[----:B-1----:R-:W1:Y:S01]  /*0f10*/  LDC.64 R4, c[0x0][0x380] ;  /* 0x0000e000ff047b82 */ /* 0x002e620000000a00 */
[----:B------:R-:W-:-:S05]  /*0f20*/  IADD3 R11, PT, PT, R2, UR4, RZ ;  /* 0x00000004020b7c10 */ /* 0x000fca000fffe0ff */
[----:B-1----:R-:W-:-:S05]  /*0f30*/  IMAD.WIDE R4, R11, 0x4, R4 ;  /* 0x000000040b047825 */ /* 0x002fca00078e0204 */
[----:B0-----:R-:W2:Y:S01]  /*0f40*/  LDG.E R7, desc[UR12][R4.64] ;  /* 0x0000000c04077981 */ /* 0x001ea2000c1e1900 */
[----:B------:R-:W-:Y:S01]  /*0f50*/  HFMA2 R9, -RZ, RZ, 3.7421875, 0 ;  /* 0x437c0000ff097431 */ /* 0x000fe200000001ff */
[----:B------:R-:W-:Y:S01]  /*0f60*/  MOV R8, 0x3bbb989d ;  /* 0x3bbb989d00087802 */ /* 0x000fe20000000f00 */
[----:B--2---:R-:W-:-:S04]  /*0f70*/  FADD R13, R7, -R0 ;  /* 0x80000000070d7221 */ /* 0x004fc80000000000 */
[----:B------:R-:W-:-:S04]  /*0f80*/  FFMA.SAT R6, R13, R8, 0.5 ;  /* 0x3f0000000d067423 */ /* 0x000fc80000002008 */
[----:B------:R-:W-:Y:S02]  /*0f90*/  FFMA.RM R10, R6, R9, 12582913 ;  /* 0x4b400001060a7423 */ /* 0x000fe40000004009 */
[----:B------:R-:W0:Y:S02]  /*0fa0*/  LDC.64 R6, c[0x0][0x388] ;  /* 0x0000e200ff067b82 */ /* 0x000e240000000a00 */
[C---:B------:R-:W-:Y:S01]  /*0fb0*/  FADD R12, R10.reuse, -12583039 ;  /* 0xcb40007f0a0c7421 */ /* 0x040fe20000000000 */
[----:B------:R-:W-:-:S03]  /*0fc0*/  SHF.L.U32 R10, R10, 0x17, RZ ;  /* 0x000000170a0a7819 */ /* 0x000fc600000006ff */
[----:B------:R-:W-:-:S04]  /*0fd0*/  FFMA R12, R13, 1.4426950216293334961, -R12 ;  /* 0x3fb8aa3b0d0c7823 */ /* 0x000fc8000000080c */
[----:B------:R-:W-:-:S04]  /*0fe0*/  FFMA R12, R13, 1.925963033500011079e-08, R12 ;  /* 0x32a570600d0c7823 */ /* 0x000fc8000000000c */
[----:B------:R-:W1:Y:S01]  /*0ff0*/  MUFU.EX2 R13, R12 ;  /* 0x0000000c000d7308 */ /* 0x000e620000000800 */
[----:B0-----:R-:W-:-:S04]  /*1000*/  IMAD.WIDE R6, R11, 0x4, R6 ;  /* 0x000000040b067825 */ /* 0x001fc800078e0206 */
[----:B-1----:R-:W-:-:S05]  /*1010*/  FMUL R10, R10, R13 ;  /* 0x0000000d0a0a7220 */ /* 0x002fca0000400000 */
[----:B------:R0:W-:Y:S04]  /*1020*/  STG.E desc[UR12][R6.64], R10 ;  /* 0x0000000a06007986 */ /* 0x0001e8000c10190c */
[----:B------:R-:W2:Y:S02]  /*1030*/  LDG.E R11, desc[UR12][R4.64+0x4] ;  /* 0x0000040c040b7981 */ /* 0x000ea4000c1e1900 */
[----:B--2---:R-:W-:-:S04]  /*1040*/  FADD R11, R11, -R0 ;  /* 0x800000000b0b7221 */ /* 0x004fc80000000000 */
[----:B------:R-:W-:-:S04]  /*1050*/  FFMA.SAT R14, R11, R8, 0.5 ;  /* 0x3f0000000b0e7423 */ /* 0x000fc80000002008 */
[----:B------:R-:W-:-:S04]  /*1060*/  FFMA.RM R14, R14, R9, 12582913 ;  /* 0x4b4000010e0e7423 */ /* 0x000fc80000004009 */
[----:B------:R-:W-:-:S04]  /*1070*/  FADD R16, R14, -12583039 ;  /* 0xcb40007f0e107421 */ /* 0x000fc80000000000 */
[----:B------:R-:W-:-:S04]  /*1080*/  FFMA R16, R11, 1.4426950216293334961, -R16 ;  /* 0x3fb8aa3b0b107823 */ /* 0x000fc80000000810 */
[----:B------:R-:W-:Y:S01]  /*1090*/  FFMA R16, R11, 1.925963033500011079e-08, R16 ;  /* 0x32a570600b107823 */ /* 0x000fe20000000010 */
[----:B------:R-:W-:-:S05]  /*10a0*/  SHF.L.U32 R11, R14, 0x17, RZ ;  /* 0x000000170e0b7819 */ /* 0x000fca00000006ff */
[----:B------:R-:W1:Y:S02]  /*10b0*/  MUFU.EX2 R16, R16 ;  /* 0x0000001000107308 */ /* 0x000e640000000800 */
[----:B-1----:R-:W-:-:S05]  /*10c0*/  FMUL R11, R11, R16 ;  /* 0x000000100b0b7220 */ /* 0x002fca0000400000 */
[----:B------:R2:W-:Y:S04]  /*10d0*/  STG.E desc[UR12][R6.64+0x4], R11 ;  /* 0x0000040b06007986 */ /* 0x0005e8000c10190c */
[----:B------:R-:W3:Y:S02]  /*10e0*/  LDG.E R13, desc[UR12][R4.64+0x8] ;  /* 0x0000080c040d7981 */ /* 0x000ee4000c1e1900 */
[----:B---3--:R-:W-:-:S04]  /*10f0*/  FADD R13, R13, -R0 ;  /* 0x800000000d0d7221 */ /* 0x008fc80000000000 */
[----:B------:R-:W-:-:S04]  /*1100*/  FFMA.SAT R12, R13, R8, 0.5 ;  /* 0x3f0000000d0c7423 */ /* 0x000fc80000002008 */
[----:B------:R-:W-:-:S04]  /*1110*/  FFMA.RM R12, R12, R9, 12582913 ;  /* 0x4b4000010c0c7423 */ /* 0x000fc80000004009 */
[C---:B------:R-:W-:Y:S01]  /*1120*/  FADD R14, R12.reuse, -12583039 ;  /* 0xcb40007f0c0e7421 */ /* 0x040fe20000000000 */
[----:B------:R-:W-:-:S03]  /*1130*/  SHF.L.U32 R12, R12, 0x17, RZ ;  /* 0x000000170c0c7819 */ /* 0x000fc600000006ff */
[----:B------:R-:W-:-:S04]  /*1140*/  FFMA R14, R13, 1.4426950216293334961, -R14 ;  /* 0x3fb8aa3b0d0e7823 */ /* 0x000fc8000000080e */
[----:B------:R-:W-:-:S04]  /*1150*/  FFMA R14, R13, 1.925963033500011079e-08, R14 ;  /* 0x32a570600d0e7823 */ /* 0x000fc8000000000e */
[----:B------:R-:W1:Y:S02]  /*1160*/  MUFU.EX2 R13, R14 ;  /* 0x0000000e000d7308 */ /* 0x000e640000000800 */
[----:B-1----:R-:W-:-:S05]  /*1170*/  FMUL R13, R12, R13 ;  /* 0x0000000d0c0d7220 */ /* 0x002fca0000400000 */
[----:B------:R2:W-:Y:S04]  /*1180*/  STG.E desc[UR12][R6.64+0x8], R13 ;  /* 0x0000080d06007986 */ /* 0x0005e8000c10190c */
[----:B------:R-:W3:Y:S01]  /*1190*/  LDG.E R5, desc[UR12][R4.64+0xc] ;  /* 0x00000c0c04057981 */ /* 0x000ee2000c1e1900 */
[----:B0-----:R-:W-:Y:S01]  /*11a0*/  FADD R10, R3, R10 ;  /* 0x0000000a030a7221 */ /* 0x001fe20000000000 */
[----:B------:R-:W-:-:S03]  /*11b0*/  UIADD3 UR4, UPT, UPT, UR4, 0x4, URZ ;  /* 0x0000000404047890 */ /* 0x000fc6000fffe0ff */
[----:B------:R-:W-:-:S04]  /*11c0*/  FADD R10, R10, R11 ;  /* 0x0000000b0a0a7221 */ /* 0x000fc80000000000 */
[----:B------:R-:W-:Y:S01]  /*11d0*/  FADD R10, R10, R13 ;  /* 0x0000000d0a0a7221 */ /* 0x000fe20000000000 */
[----:B---3--:R-:W-:-:S04]  /*11e0*/  FADD R15, R5, -R0 ;  /* 0x80000000050f7221 */ /* 0x008fc80000000000 */
[----:B------:R-:W-:-:S04]  /*11f0*/  FFMA.SAT R8, R15, R8, 0.5 ;  /* 0x3f0000000f087423 */ /* 0x000fc80000002008 */
[----:B------:R-:W-:-:S04]  /*1200*/  FFMA.RM R8, R8, R9, 12582913 ;  /* 0x4b40000108087423 */ /* 0x000fc80000004009 */
[C---:B------:R-:W-:Y:S01]  /*1210*/  FADD R12, R8.reuse, -12583039 ;  /* 0xcb40007f080c7421 */ /* 0x040fe20000000000 */
[----:B------:R-:W-:-:S03]  /*1220*/  SHF.L.U32 R8, R8, 0x17, RZ ;  /* 0x0000001708087819 */ /* 0x000fc600000006ff */
[----:B------:R-:W-:-:S04]  /*1230*/  FFMA R12, R15, 1.4426950216293334961, -R12 ;  /* 0x3fb8aa3b0f0c7823 */ /* 0x000fc8000000080c */
[----:B------:R-:W-:-:S04]  /*1240*/  FFMA R12, R15, 1.925963033500011079e-08, R12 ;  /* 0x32a570600f0c7823 */ /* 0x000fc8000000000c */
[----:B------:R-:W0:Y:S02]  /*1250*/  MUFU.EX2 R9, R12 ;  /* 0x0000000c00097308 */ /* 0x000e240000000800 */
[----:B0-----:R-:W-:-:S04]  /*1260*/  FMUL R9, R8, R9 ;  /* 0x0000000908097220 */ /* 0x001fc80000400000 */
[----:B------:R-:W-:Y:S01]  /*1270*/  FADD R3, R10, R9 ;  /* 0x000000090a037221 */ /* 0x000fe20000000000 */
[----:B------:R2:W-:Y:S06]  /*1280*/  STG.E desc[UR12][R6.64+0xc], R9 ;  /* 0x00000c0906007986 */ /* 0x0005ec000c10190c */
.L_x_14:
[----:B------:R-:W-:Y:S05]  /*1290*/  BRA.U !UP1, `(.L_x_11) ;  /* 0x0000000109e07547 */ /* 0x000fea000b800000 */
[----:B------:R-:W-:Y:S02]  /*12a0*/  UISETP.NE.AND UP0, UPT, UR6, 0x1, UPT ;  /* 0x000000010600788c */ /* 0x000fe4000bf05270 */
[----:B------:R-:W-:-:S04]  /*12b0*/  ULOP3.LUT UR5, UR5, 0x1, URZ, 0xc0, !UPT ;  /* 0x0000000105057892 */ /* 0x000fc8000f8ec0ff */
[----:B------:R-:W-:-:S03]  /*12c0*/  UISETP.NE.U32.AND UP1, UPT, UR5, 0x1, UPT ;  /* 0x000000010500788c */ /* 0x000fc6000bf25070 */
[----:B------:R-:W-:Y:S08]  /*12d0*/  BRA.U !UP0, `(.L_x_15) ;  /* 0x0000000108807547 */ /* 0x000ff0000b800000 */
[----:B-1----:R-:W1:Y:S01]  /*12e0*/  LDC.64 R4, c[0x0][0x380] ;  /* 0x0000e000ff047b82 */ /* 0x002e620000000a00 */
[----:B--2---:R-:W-:-:S05]  /*12f0*/  IADD3 R13, PT, PT, R2, UR4, RZ ;  /* 0x00000004020d7c10 */ /* 0x004fca000fffe0ff */
        /* <DEDUP_REMOVED lines=16> */
[----:B------:R-:W2:Y:S01]  /*1400*/  LDG.E R5, desc[UR12][R4.64+0x4] ;  /* 0x0000040c04057981 */ /* 0x000ea2000c1e1900 */
[----:B------:R-:W-:Y:S01]  /*1410*/  FADD R3, R3, R8 ;  /* 0x0000000803037221 */ /* 0x000fe20000000000 */
[----:B------:R-:W-:Y:S01]  /*1420*/  UIADD3 UR4, UPT, UPT, UR4, 0x2, URZ ;  /* 0x0000000204047890 */ /* 0x000fe2000fffe0ff */
        /* <DEDUP_REMOVED lines=11> */
.L_x_15:
[----:B------:R-:W-:Y:S05]  /*14e0*/  BRA.U UP1, `(.L_x_11) ;  /* 0x00000001014c7547 */ /* 0x000fea000b800000 */
[----:B-1----:R-:W1:Y:S01]  /*14f0*/  LDC.64 R4, c[0x0][0x380] ;  /* 0x0000e000ff047b82 */ /* 0x002e620000000a00 */
[----:B--23--:R-:W-:-:S05]  /*1500*/  IADD3 R9, PT, PT, R2, UR4, RZ ;  /* 0x0000000402097c10 */ /* 0x00cfca000fffe0ff */
[----:B-1----:R-:W-:-:S06]  /*1510*/  IMAD.WIDE R4, R9, 0x4, R4 ;  /* 0x0000000409047825 */ /* 0x002fcc00078e0204 */
        /* <DEDUP_REMOVED lines=10> */
[----:B------:R-:W-:-:S06]  /*15c0*/  FFMA R11, R0, 1.925963033500011079e-08, R11 ;  /* 0x32a57060000b7823 */ /* 0x000fcc000000000b */
[----:B------:R-:W1:Y:S01]  /*15d0*/  MUFU.EX2 R11, R11 ;  /* 0x0000000b000b7308 */ /* 0x000e620000000800 */
[----:B0-----:R-:W-:-:S04]  /*15e0*/  IMAD.WIDE R4, R9, 0x4, R6 ;  /* 0x0000000409047825 */ /* 0x001fc800078e0206 */
[----:B-1----:R-:W-:-:S04]  /*15f0*/  FMUL R8, R8, R11 ;  /* 0x0000000b08087220 */ /* 0x002fc80000400000 */
[----:B------:R-:W-:Y:S01]  /*1600*/  FADD R3, R3, R8 ;  /* 0x0000000803037221 */ /* 0x000fe20000000000 */
[----:B------:R4:W-:Y:S06]  /*1610*/  STG.E desc[UR12][R4.64], R8 ;  /* 0x0000000804007986 */ /* 0x0009ec000c10190c */
.L_x_11:
[----:B------:R-:W5:Y:S02]  /*1620*/  LDC R0, c[0x0][0x394] ;  /* 0x0000e500ff007b82 */ /* 0x000f640000000800 */
[----:B-----5:R-:W-:-:S13]  /*1630*/  ISETP.GE.AND P0, PT, R0, 0x1, PT ;  /* 0x000000010000780c */ /* 0x020fda0003f06270 */
[----:B0-----:R-:W-:Y:S05]  /*1640*/  @!P0 EXIT ;  /* 0x000000000000894d */ /* 0x001fea0003800000 */
[C---:B------:R-:W-:Y:S02]  /*1650*/  ISETP.GE.U32.AND P0, PT, R0.reuse, 0x10, PT ;  /* 0x000000100000780c */ /* 0x040fe40003f06070 */
[----:B-12---:R-:W-:Y:S02]  /*1660*/  LOP3.LUT R11, R0, 0xf, RZ, 0xc0, !PT ;  /* 0x0000000f000b7812 */ /* 0x006fe400078ec0ff */
[----:B---3--:R-:W-:-:S09]  /*1670*/  MOV R7, RZ ;  /* 0x000000ff00077202 */ /* 0x008fd20000000f00 */
[----:B------:R-:W-:Y:S05]  /*1680*/  @!P0 BRA `(.L_x_16) ;  /* 0x0000001000108947 */ /* 0x000fea0003800000 */
[----:B------:R-:W0:Y:S01]  /*1690*/  LDCU.64 UR4, c[0x0][0x388] ;  /* 0x00007100ff0477ac */ /* 0x000e220008000a00 */
[----:B------:R-:W-:Y:S02]  /*16a0*/  LOP3.LUT R7, R0, 0x7ffffff0, RZ, 0xc0, !PT ;  /* 0x7ffffff000077812 */ /* 0x000fe400078ec0ff */
[----:B------:R-:W-:Y:S02]  /*16b0*/  MOV R6, R2 ;  /* 0x0000000200067202 */ /* 0x000fe40000000f00 */
[----:B----4-:R-:W-:Y:S01]  /*16c0*/  IADD3 R8, PT, PT, -R7, RZ, RZ ;  /* 0x000000ff07087210 */ /* 0x010fe20007ffe1ff */
[----:B0-----:R-:W-:-:S04]  /*16d0*/  UIADD3 UR4, UP0, UPT, UR4, 0x20, URZ ;  /* 0x0000002004047890 */ /* 0x001fc8000ff1e0ff */
[----:B------:R-:W-:-:S12]  /*16e0*/  UIADD3.X UR5, UPT, UPT, URZ, UR5, URZ, UP0, !UPT ;  /* 0x00000005ff057290 */ /* 0x000fd800087fe4ff */
.L_x_49:
[----:B0-----:R-:W-:Y:S02]  /*16f0*/  MOV R4, UR4 ;  /* 0x0000000400047c02 */ /* 0x001fe40008000f00 */
[----:B------:R-:W-:-:S03]  /*1700*/  MOV R5, UR5 ;  /* 0x0000000500057c02 */ /* 0x000fc60008000f00 */
[----:B------:R-:W-:-:S05]  /*1710*/  IMAD.WIDE R4, R6, 0x4, R4 ;  /* 0x0000000406047825 */ /* 0x000fca00078e0204 */
[----:B------:R-:W2:Y:S01]  /*1720*/  LDG.E R0, desc[UR12][R4.64+-0x20] ;  /* 0xffffe00c04007981 */ /* 0x000ea2000c1e1900 */
[----:B------:R-:W0:Y:S01]  /*1730*/  MUFU.RCP R10, R3 ;  /* 0x00000003000a7308 */ /* 0x000e220000001000 */
[----:B------:R-:W-:Y:S01]  /*1740*/  IADD3 R8, PT, PT, R8, 0x10, RZ ;  /* 0x0000001008087810 */ /* 0x000fe20007ffe0ff */
[----:B------:R-:W-:Y:S03]  /*1750*/  BSSY.RECONVERGENT B2, `(.L_x_17) ;  /* 0x000000b000027945 */ /* 0x000fe60003800200 */
[----:B------:R-:W-:Y:S01]  /*1760*/  ISETP.NE.AND P2, PT, R8, RZ, PT ;  /* 0x000000ff0800720c */ /* 0x000fe20003f45270 */
[----:B0-----:R-:W-:-:S04]  /*1770*/  FFMA R9, R10, -R3, 1 ;  /* 0x3f8000000a097423 */ /* 0x001fc80000000803 */
[----:B------:R-:W-:Y:S01]  /*1780*/  FFMA R9, R10, R9, R10 ;  /* 0x000000090a097223 */ /* 0x000fe2000000000a */
[----:B--2---:R-:W0:Y:S03]  /*1790*/  FCHK P0, R0, R3 ;  /* 0x0000000300007302 */ /* 0x004e260000000000 */
[----:B------:R-:W-:-:S04]  /*17a0*/  FFMA R10, R0, R9, RZ ;  /* 0x00000009000a7223 */ /* 0x000fc800000000ff */
[----:B------:R-:W-:-:S04]  /*17b0*/  FFMA R12, R10, -R3, R0 ;  /* 0x800000030a0c7223 */ /* 0x000fc80000000000 */
[----:B------:R-:W-:Y:S01]  /*17c0*/  FFMA R9, R9, R12, R10 ;  /* 0x0000000c09097223 */ /* 0x000fe2000000000a */
[----:B0-----:R-:W-:Y:S06]  /*17d0*/  @!P0 BRA `(.L_x_18) ;  /* 0x0000000000088947 */ /* 0x001fec0003800000 */
[----:B------:R-:W-:-:S07]  /*17e0*/  MOV R12, 0x1800 ;  /* 0x00001800000c7802 */ /* 0x000fce0000000f00 */
[----:B------:R-:W-:Y:S05]  /*17f0*/  CALL.REL.NOINC `($__internal_0_$__cuda_sm3x_div_rn_noftz_f32_slowpath) ;  /* 0x0000001c00547944 */ /* 0x000fea0003c00000 */
.L_x_18:
[----:B------:R-:W-:Y:S05]  /*1800*/  BSYNC.RECONVERGENT B2 ;  /* 0x0000000000027941 */ /* 0x000fea0003800200 */
.L_x_17:
[----:B------:R-:W2:Y:S01]  /*1810*/  LDG.E R15, desc[UR12][R4.64+-0x1c] ;  /* 0xffffe40c040f7981 */ /* 0x000ea2000c1e1900 */
[----:B------:R-:W0:Y:S01]  /*1820*/  MUFU.RCP R0, R3 ;  /* 0x0000000300007308 */ /* 0x000e220000001000 */
[----:B------:R-:W-:Y:S02]  /*1830*/  BSSY.RECONVERGENT B2, `(.L_x_19) ;  /* 0x000000d000027945 */ /* 0x000fe40003800200 */
[----:B------:R1:W-:Y:S01]  /*1840*/  STG.E desc[UR12][R4.64+-0x20], R9 ;  /* 0xffffe00904007986 */ /* 0x0003e2000c10190c */
[----:B0-----:R-:W-:-:S04]  /*1850*/  FFMA R13, R0, -R3, 1 ;  /* 0x3f800000000d7423 */ /* 0x001fc80000000803 */
[----:B------:R-:W-:Y:S01]  /*1860*/  FFMA R0, R0, R13, R0 ;  /* 0x0000000d00007223 */ /* 0x000fe20000000000 */
[----:B--2---:R-:W0:Y:S03]  /*1870*/  FCHK P0, R15, R3 ;  /* 0x000000030f007302 */ /* 0x004e260000000000 */
[----:B------:R-:W-:-:S04]  /*1880*/  FFMA R10, R0, R15, RZ ;  /* 0x0000000f000a7223 */ /* 0x000fc800000000ff */
[----:B------:R-:W-:-:S04]  /*1890*/  FFMA R13, R10, -R3, R15 ;  /* 0x800000030a0d7223 */ /* 0x000fc8000000000f */
[----:B------:R-:W-:Y:S01]  /*18a0*/  FFMA R13, R0, R13, R10 ;  /* 0x0000000d000d7223 */ /* 0x000fe2000000000a */
[----:B01----:R-:W-:Y:S06]  /*18b0*/  @!P0 BRA `(.L_x_20) ;  /* 0x0000000000108947 */ /* 0x003fec0003800000 */
[----:B------:R-:W-:Y:S02]  /*18c0*/  MOV R0, R15 ;  /* 0x0000000f00007202 */ /* 0x000fe40000000f00 */
[----:B------:R-:W-:-:S07]  /*18d0*/  MOV R12, 0x18f0 ;  /* 0x000018f0000c7802 */ /* 0x000fce0000000f00 */
[----:B------:R-:W-:Y:S05]  /*18e0*/  CALL.REL.NOINC `($__internal_0_$__cuda_sm3x_div_rn_noftz_f32_slowpath) ;  /* 0x0000001c00187944 */ /* 0x000fea0003c00000 */
[----:B------:R-:W-:-:S07]  /*18f0*/  MOV R13, R9 ;  /* 0x00000009000d7202 */ /* 0x000fce0000000f00 */
.L_x_20:
[----:B------:R-:W-:Y:S05]  /*1900*/  BSYNC.RECONVERGENT B2 ;  /* 0x0000000000027941 */ /* 0x000fea0003800200 */
.L_x_19:
        /* <DEDUP_REMOVED lines=14> */
.L_x_22:
[----:B------:R-:W-:Y:S05]  /*19f0*/  BSYNC.RECONVERGENT B2 ;  /* 0x0000000000027941 */ /* 0x000fea0003800200 */
.L_x_21:
        /* <DEDUP_REMOVED lines=15> */
.L_x_24:
[----:B------:R-:W-:Y:S05]  /*1af0*/  BSYNC.RECONVERGENT B2 ;  /* 0x0000000000027941 */ /* 0x000fea0003800200 */
.L_x_23:
        /* <DEDUP_REMOVED lines=14> */
.L_x_26:
[----:B------:R-:W-:Y:S05]  /*1be0*/  BSYNC.RECONVERGENT B2 ;  /* 0x0000000000027941 */ /* 0x000fea0003800200 */
.L_x_25:
        /* <DEDUP_REMOVED lines=15> */
.L_x_28:
[----:B------:R-:W-:Y:S05]  /*1ce0*/  BSYNC.RECONVERGENT B2 ;  /* 0x0000000000027941 */ /* 0x000fea0003800200 */
.L_x_27:
        /* <DEDUP_REMOVED lines=14> */
.L_x_30:
[----:B------:R-:W-:Y:S05]  /*1dd0*/  BSYNC.RECONVERGENT B2 ;  /* 0x0000000000027941 */ /* 0x000fea0003800200 */
.L_x_29:
        /* <DEDUP_REMOVED lines=15> */
.L_x_32:
[----:B------:R-:W-:Y:S05]  /*1ed0*/  BSYNC.RECONVERGENT B2 ;  /* 0x0000000000027941 */ /* 0x000fea0003800200 */
.L_x_31:
        /* <DEDUP_REMOVED lines=14> */
.L_x_34:
[----:B------:R-:W-:Y:S05]  /*1fc0*/  BSYNC.RECONVERGENT B2 ;  /* 0x0000000000027941 */ /* 0x000fea0003800200 */
.L_x_33:
        /* <DEDUP_REMOVED lines=15> */
.L_x_36:
[----:B------:R-:W-:Y:S05]  /*20c0*/  BSYNC.RECONVERGENT B2 ;  /* 0x0000000000027941 */ /* 0x000fea0003800200 */
.L_x_35:
        /* <DEDUP_REMOVED lines=14> */
.L_x_38:
[----:B------:R-:W-:Y:S05]  /*21b0*/  BSYNC.RECONVERGENT B2 ;  /* 0x0000000000027941 */ /* 0x000fea0003800200 */
.L_x_37:
        /* <DEDUP_REMOVED lines=15> */
.L_x_40:
[----:B------:R-:W-:Y:S05]  /*22b0*/  BSYNC.RECONVERGENT B2 ;  /* 0x0000000000027941 */ /* 0x000fea0003800200 */
.L_x_39:
        /* <DEDUP_REMOVED lines=14> */
.L_x_42:
[----:B------:R-:W-:Y:S05]  /*23a0*/  BSYNC.RECONVERGENT B2 ;  /* 0x0000000000027941 */ /* 0x000fea0003800200 */
.L_x_41:
        /* <DEDUP_REMOVED lines=15> */
.L_x_44:
[----:B------:R-:W-:Y:S05]  /*24a0*/  BSYNC.RECONVERGENT B2 ;  /* 0x0000000000027941 */ /* 0x000fea0003800200 */
.L_x_43:
        /* <DEDUP_REMOVED lines=14> */
.L_x_46:
[----:B------:R-:W-:Y:S05]  /*2590*/  BSYNC.RECONVERGENT B2 ;  /* 0x0000000000027941 */ /* 0x000fea0003800200 */
.L_x_45:
        /* <DEDUP_REMOVED lines=15> */
.L_x_48:
[----:B------:R-:W-:Y:S05]  /*2690*/  BSYNC.RECONVERGENT B2 ;  /* 0x0000000000027941 */ /* 0x000fea0003800200 */
.L_x_47:
[----:B------:R0:W-:Y:S01]  /*26a0*/  STG.E desc[UR12][R4.64+0x1c], R13 ;  /* 0x00001c0d04007986 */ /* 0x0001e2000c10190c */
[----:B------:R-:W-:Y:S01]  /*26b0*/  IADD3 R6, PT, PT, R6, 0x10, RZ ;  /* 0x0000001006067810 */ /* 0x000fe20007ffe0ff */
[----:B------:R-:W-:Y:S06]  /*26c0*/  @P2 BRA `(.L_x_49) ;  /* 0xfffffff000082947 */ /* 0x000fec000383ffff */
.L_x_16:
[----:B------:R-:W-:-:S13]  /*26d0*/  ISETP.NE.AND P0, PT, R11, RZ, PT ;  /* 0x000000ff0b00720c */ /* 0x000fda0003f05270 */
[----:B------:R-:W-:Y:S05]  /*26e0*/  @!P0 EXIT ;  /* 0x000000000000894d */ /* 0x000fea0003800000 */
[----:B------:R-:W1:Y:S01]  /*26f0*/  LDCU UR4, c[0x0][0x394] ;  /* 0x00007280ff0477ac */ /* 0x000e620008000800 */
[----:B------:R-:W-:Y:S01]  /*2700*/  ISETP.GE.U32.AND P0, PT, R11, 0x8, PT ;  /* 0x000000080b00780c */ /* 0x000fe20003f06070 */
[----:B-1----:R-:W-:-:S12]  /*2710*/  ULOP3.LUT UR4, UR4, 0x7, URZ, 0xc0, !UPT ;  /* 0x0000000704047892 */ /* 0x002fd8000f8ec0ff */
[----:B------:R-:W-:Y:S05]  /*2720*/  @!P0 BRA `(.L_x_50) ;  /* 0x0000000800008947 */ /* 0x000fea0003800000 */
[----:B0---4-:R-:W0:Y:S01]  /*2730*/  LDC.64 R4, c[0x0][0x388] ;  /* 0x0000e200ff047b82 */ /* 0x011e220000000a00 */
[----:B------:R-:W-:-:S05]  /*2740*/  IADD3 R9, PT, PT, R2, R7, RZ ;  /* 0x0000000702097210 */ /* 0x000fca0007ffe0ff */
[----:B0-----:R-:W-:-:S05]  /*2750*/  IMAD.WIDE R4, R9, 0x4, R4 ;  /* 0x0000000409047825 */ /* 0x001fca00078e0204 */
[----:B------:R-:W2:Y:S01]  /*2760*/  LDG.E R11, desc[UR12][R4.64] ;  /* 0x0000000c040b7981 */ /* 0x000ea2000c1e1900 */
[----:B------:R-:W0:Y:S01]  /*2770*/  MUFU.RCP R0, R3 ;  /* 0x0000000300007308 */ /* 0x000e220000001000 */
[----:B------:R-:W-:Y:S01]  /*2780*/  BSSY.RECONVERGENT B2, `(.L_x_51) ;  /* 0x000000b000027945 */ /* 0x000fe20003800200 */
[----:B0-----:R-:W-:-:S04]  /*2790*/  FFMA R9, R0, -R3, 1 ;  /* 0x3f80000000097423 */ /* 0x001fc80000000803 */
[----:B------:R-:W-:Y:S02]  /*27a0*/  FFMA R0, R0, R9, R0 ;  /* 0x0000000900007223 */ /* 0x000fe40000000000 */
[----:B--2---:R-:W0:Y:S02]  /*27b0*/  FCHK P0, R11, R3 ;  /* 0x000000030b007302 */ /* 0x004e240000000000 */
[----:B------:R-:W-:-:S04]  /*27c0*/  FFMA R6, R0, R11, RZ ;  /* 0x0000000b00067223 */ /* 0x000fc800000000ff */
[----:B------:R-:W-:-:S04]  /*27d0*/  FFMA R9, R6, -R3, R11 ;  /* 0x8000000306097223 */ /* 0x000fc8000000000b */
[----:B------:R-:W-:Y:S01]  /*27e0*/  FFMA R9, R0, R9, R6 ;  /* 0x0000000900097223 */ /* 0x000fe20000000006 */
[----:B0-----:R-:W-:Y:S06]  /*27f0*/  @!P0 BRA `(.L_x_52) ;  /* 0x00000000000c8947 */ /* 0x001fec0003800000 */
[----:B------:R-:W-:Y:S02]  /*2800*/  MOV R0, R11 ;  /* 0x0000000b00007202 */ /* 0x000fe40000000f00 */
[----:B------:R-:W-:-:S07]  /*2810*/  MOV R12, 0x2830 ;  /* 0x00002830000c7802 */ /* 0x000fce0000000f00 */
[----:B------:R-:W-:Y:S05]  /*2820*/  CALL.REL.NOINC `($__internal_0_$__cuda_sm3x_div_rn_noftz_f32_slowpath) ;  /* 0x0000000c00487944 */ /* 0x000fea0003c00000 */
.L_x_52:
[----:B------:R-:W-:Y:S05]  /*2830*/  BSYNC.RECONVERGENT B2 ;  /* 0x0000000000027941 */ /* 0x000fea0003800200 */
.L_x_51:
        /* <DEDUP_REMOVED lines=15> */
.L_x_54:
[----:B------:R-:W-:Y:S05]  /*2930*/  BSYNC.RECONVERGENT B2 ;  /* 0x0000000000027941 */ /* 0x000fea0003800200 */
.L_x_53:
        /* <DEDUP_REMOVED lines=14> */
.L_x_56:
[----:B------:R-:W-:Y:S05]  /*2a20*/  BSYNC.RECONVERGENT B2 ;  /* 0x0000000000027941 */ /* 0x000fea0003800200 */
.L_x_55:
        /* <DEDUP_REMOVED lines=15> */
.L_x_58:
[----:B------:R-:W-:Y:S05]  /*2b20*/  BSYNC.RECONVERGENT B2 ;  /* 0x0000000000027941 */ /* 0x000fea0003800200 */
.L_x_57:
        /* <DEDUP_REMOVED lines=14> */
.L_x_60:
[----:B------:R-:W-:Y:S05]  /*2c10*/  BSYNC.RECONVERGENT B2 ;  /* 0x0000000000027941 */ /* 0x000fea0003800200 */
.L_x_59:
        /* <DEDUP_REMOVED lines=15> */
.L_x_62:
[----:B------:R-:W-:Y:S05]  /*2d10*/  BSYNC.RECONVERGENT B2 ;  /* 0x0000000000027941 */ /* 0x000fea0003800200 */
.L_x_61:
        /* <DEDUP_REMOVED lines=14> */
.L_x_64:
[----:B------:R-:W-:Y:S05]  /*2e00*/  BSYNC.RECONVERGENT B2 ;  /* 0x0000000000027941 */ /* 0x000fea0003800200 */
.L_x_63:
        /* <DEDUP_REMOVED lines=15> */
.L_x_66:
[----:B------:R-:W-:Y:S05]  /*2f00*/  BSYNC.RECONVERGENT B2 ;  /* 0x0000000000027941 */ /* 0x000fea0003800200 */
.L_x_65:
[----:B------:R1:W-:Y:S01]  /*2f10*/  STG.E desc[UR12][R4.64+0x1c], R11 ;  /* 0x00001c0b04007986 */ /* 0x0003e2000c10190c */
[----:B------:R-:W-:-:S07]  /*2f20*/  IADD3 R7, PT, PT, R7, 0x8, RZ ;  /* 0x0000000807077810 */ /* 0x000fce0007ffe0ff */
.L_x_50:
[----:B------:R-:W-:-:S13]  /*2f30*/  ISETP.NE.AND P0, PT, RZ, UR4, PT ;  /* 0x00000004ff007c0c */ /* 0x000fda000bf05270 */
[----:B------:R-:W-:Y:S05]  /*2f40*/  @!P0 EXIT ;  /* 0x000000000000894d */ /* 0x000fea0003800000 */
[----:B------:R-:W2:Y:S01]  /*2f50*/  LDCU UR5, c[0x0][0x394] ;  /* 0x00007280ff0577ac */ /* 0x000ea20008000800 */
[----:B------:R-:W-:Y:S02]  /*2f60*/  UISETP.GE.U32.AND UP0, UPT, UR4, 0x4, UPT ;  /* 0x000000040400788c */ /* 0x000fe4000bf06070 */
[----:B--2---:R-:W-:-:S07]  /*2f70*/  ULOP3.LUT UR5, UR5, 0x3, URZ, 0xc0, !UPT ;  /* 0x0000000305057892 */ /* 0x004fce000f8ec0ff */
[----:B------:R-:W-:Y:S05]  /*2f80*/  BRA.U !UP0, `(.L_x_67) ;  /* 0x0000000508087547 */ /* 0x000fea000b800000 */
[----:B01--4-:R-:W0:Y:S01]  /*2f90*/  LDC.64 R4, c[0x0][0x388] ;  /* 0x0000e200ff047b82 */ /* 0x013e220000000a00 */
        /* <DEDUP_REMOVED lines=15> */
.L_x_69:
[----:B------:R-:W-:Y:S05]  /*3090*/  BSYNC.RECONVERGENT B2 ;  /* 0x0000000000027941 */ /* 0x000fea0003800200 */
.L_x_68:
        /* <DEDUP_REMOVED lines=15> */
.L_x_71:
[----:B------:R-:W-:Y:S05]  /*3190*/  BSYNC.RECONVERGENT B2 ;  /* 0x0000000000027941 */ /* 0x000fea0003800200 */
.L_x_70:
        /* <DEDUP_REMOVED lines=14> */
.L_x_73:
[----:B------:R-:W-:Y:S05]  /*3280*/  BSYNC.RECONVERGENT B2 ;  /* 0x0000000000027941 */ /* 0x000fea0003800200 */
.L_x_72:
        /* <DEDUP_REMOVED lines=15> */
.L_x_75:
[----:B------:R-:W-:Y:S05]  /*3380*/  BSYNC.RECONVERGENT B2 ;  /* 0x0000000000027941 */ /* 0x000fea0003800200 */
.L_x_74:
[----:B------:R2:W-:Y:S01]  /*3390*/  STG.E desc[UR12][R4.64+0xc], R11 ;  /* 0x00000c0b04007986 */ /* 0x0005e2000c10190c */
[----:B------:R-:W-:-:S07]  /*33a0*/  IADD3 R7, PT, PT, R7, 0x4, RZ ;  /* 0x0000000407077810 */ /* 0x000fce0007ffe0ff */
.L_x_67:
[----:B------:R-:W-:-:S13]  /*33b0*/  ISETP.NE.AND P0, PT, RZ, UR5, PT ;  /* 0x00000005ff007c0c */ /* 0x000fda000bf05270 */
[----:B------:R-:W-:Y:S05]  /*33c0*/  @!P0 EXIT ;  /* 0x000000000000894d */ /* 0x000fea0003800000 */
[----:B012-4-:R-:W0:Y:S01]  /*33d0*/  LDC.64 R4, c[0x0][0x388] ;  /* 0x0000e200ff047b82 */ /* 0x017e220000000a00 */
[----:B------:R-:W-:Y:S01]  /*33e0*/  IADD3 R11, PT, PT, R2, R7, RZ ;  /* 0x00000007020b7210 */ /* 0x000fe20007ffe0ff */
[----:B------:R-:W-:-:S12]  /*33f0*/  UIADD3 UR4, UPT, UPT, -UR5, URZ, URZ ;  /* 0x000000ff05047290 */ /* 0x000fd8000fffe1ff */
.L_x_78:
[----:B01----:R-:W-:-:S05]  /*3400*/  IMAD.WIDE R6, R11, 0x4, R4 ;  /* 0x000000040b067825 */ /* 0x003fca00078e0204 */
[----:B------:R-:W2:Y:S01]  /*3410*/  LDG.E R13, desc[UR12][R6.64] ;  /* 0x0000000c060d7981 */ /* 0x000ea2000c1e1900 */
[----:B------:R-:W0:Y:S01]  /*3420*/  MUFU.RCP R0, R3 ;  /* 0x0000000300007308 */ /* 0x000e220000001000 */
[----:B------:R-:W-:Y:S01]  /*3430*/  UIADD3 UR4, UPT, UPT, UR4, 0x1, URZ ;  /* 0x0000000104047890 */ /* 0x000fe2000fffe0ff */
[----:B------:R-:W-:Y:S03]  /*3440*/  BSSY.RECONVERGENT B2, `(.L_x_76) ;  /* 0x000000c000027945 */ /* 0x000fe60003800200 */
[----:B------:R-:W-:Y:S01]  /*3450*/  UISETP.NE.AND UP0, UPT, UR4, URZ, UPT ;  /* 0x000000ff0400728c */ /* 0x000fe2000bf05270 */
[----:B0-----:R-:W-:-:S04]  /*3460*/  FFMA R9, R0, -R3, 1 ;  /* 0x3f80000000097423 */ /* 0x001fc80000000803 */
[----:B------:R-:W-:Y:S01]  /*3470*/  FFMA R0, R0, R9, R0 ;  /* 0x0000000900007223 */ /* 0x000fe20000000000 */
[----:B--2---:R-:W0:Y:S03]  /*3480*/  FCHK P0, R13, R3 ;  /* 0x000000030d007302 */ /* 0x004e260000000000 */
[----:B------:R-:W-:-:S04]  /*3490*/  FFMA R2, R0, R13, RZ ;  /* 0x0000000d00027223 */ /* 0x000fc800000000ff */
[----:B------:R-:W-:-:S04]  /*34a0*/  FFMA R9, R2, -R3, R13 ;  /* 0x8000000302097223 */ /* 0x000fc8000000000d */
[----:B------:R-:W-:Y:S01]  /*34b0*/  FFMA R9, R0, R9, R2 ;  /* 0x0000000900097223 */ /* 0x000fe20000000002 */
[----:B0-----:R-:W-:Y:S06]  /*34c0*/  @!P0 BRA `(.L_x_77) ;  /* 0x00000000000c8947 */ /* 0x001fec0003800000 */
[----:B------:R-:W-:Y:S02]  /*34d0*/  MOV R0, R13 ;  /* 0x0000000d00007202 */ /* 0x000fe40000000f00 */
[----:B------:R-:W-:-:S07]  /*34e0*/  MOV R12, 0x3500 ;  /* 0x00003500000c7802 */ /* 0x000fce0000000f00 */
[----:B------:R-:W-:Y:S05]  /*34f0*/  CALL.REL.NOINC `($__internal_0_$__cuda_sm3x_div_rn_noftz_f32_slowpath) ;  /* 0x0000000000147944 */ /* 0x000fea0003c00000 */
.L_x_77:
[----:B------:R-:W-:Y:S05]  /*3500*/  BSYNC.RECONVERGENT B2 ;  /* 0x0000000000027941 */ /* 0x000fea0003800200 */
.L_x_76:
[----:B------:R1:W-:Y:S01]  /*3510*/  STG.E desc[UR12][R6.64], R9 ;  /* 0x0000000906007986 */ /* 0x0003e2000c10190c */
[----:B------:R-:W-:Y:S01]  /*3520*/  IADD3 R11, PT, PT, R11, 0x1, RZ ;  /* 0x000000010b0b7810 */ /* 0x000fe20007ffe0ff */
[----:B------:R-:W-:Y:S06]  /*3530*/  BRA.U UP0, `(.L_x_78) ;  /* 0xfffffffd00b07547 */ /* 0x000fec000b83ffff */
[----:B------:R-:W-:Y:S05]  /*3540*/  EXIT ;  /* 0x000000000000794d */ /* 0x000fea0003800000 */
        .weak           $__internal_0_$__cuda_sm3x_div_rn_noftz_f32_slowpath
        .type           $__internal_0_$__cuda_sm3x_div_rn_noftz_f32_slowpath,@function
        .size           $__internal_0_$__cuda_sm3x_div_rn_noftz_f32_slowpath,(.L_x_104 - $__internal_0_$__cuda_sm3x_div_rn_noftz_f32_slowpath)
$__internal_0_$__cuda_sm3x_div_rn_noftz_f32_slowpath:
[----:B------:R-:W-:Y:S01]  /*3550*/  SHF.R.U32.HI R10, RZ, 0x17, R3 ;  /* 0x00000017ff0a7819 */ /* 0x000fe20000011603 */
[----:B------:R-:W-:Y:S01]  /*3560*/  BSSY.RECONVERGENT B0, `(.L_x_79) ;  /* 0x0000063000007945 */ /* 0x000fe20003800200 */
[----:B------:R-:W-:Y:S02]  /*3570*/  SHF.R.U32.HI R13, RZ, 0x17, R0 ;  /* 0x00000017ff0d7819 */ /* 0x000fe40000011600 */
[----:B------:R-:W-:Y:S02]  /*3580*/  LOP3.LUT R10, R10, 0xff, RZ, 0xc0, !PT ;  /* 0x000000ff0a0a7812 */ /* 0x000fe400078ec0ff */
[----:B------:R-:W-:Y:S02]  /*3590*/  LOP3.LUT R13, R13, 0xff, RZ, 0xc0, !PT ;  /* 0x000000ff0d0d7812 */ /* 0x000fe400078ec0ff */
[----:B------:R-:W-:Y:S02]  /*35a0*/  IADD3 R16, PT, PT, R10, -0x1, RZ ;  /* 0xffffffff0a107810 */ /* 0x000fe40007ffe0ff */
[----:B------:R-:W-:-:S02]  /*35b0*/  IADD3 R14, PT, PT, R13, -0x1, RZ ;  /* 0xffffffff0d0e7810 */ /* 0x000fc40007ffe0ff */
[----:B------:R-:W-:Y:S02]  /*35c0*/  ISETP.GT.U32.AND P0, PT, R16, 0xfd, PT ;  /* 0x000000fd1000780c */ /* 0x000fe40003f04070 */
[----:B------:R-:W-:Y:S02]  /*35d0*/  MOV R15, R3 ;  /* 0x00000003000f7202 */ /* 0x000fe40000000f00 */
[----:B------:R-:W-:-:S13]  /*35e0*/  ISETP.GT.U32.OR P0, PT, R14, 0xfd, P0 ;  /* 0x000000fd0e00780c */ /* 0x000fda0000704470 */
[----:B------:R-:W-:Y:S01]  /*35f0*/  @!P0 MOV R9, RZ ;  /* 0x000000ff00098202 */ /* 0x000fe20000000f00 */
[----:B------:R-:W-:Y:S06]  /*3600*/  @!P0 BRA `(.L_x_80) ;  /* 0x00000000005c8947 */ /* 0x000fec0003800000 */
[----:B------:R-:W-:Y:S02]  /*3610*/  FSETP.GTU.FTZ.AND P0, PT, |R0|, +INF , PT ;  /* 0x7f8000000000780b */ /* 0x000fe40003f1c200 */
[----:B------:R-:W-:-:S04]  /*3620*/  FSETP.GTU.FTZ.AND P1, PT, |R3|, +INF , PT ;  /* 0x7f8000000300780b */ /* 0x000fc80003f3c200 */
[----:B------:R-:W-:-:S13]  /*3630*/  PLOP3.LUT P0, PT, P0, P1, PT, 0xf8, 0x8f ;  /* 0x00000000008f781c */ /* 0x000fda0000703f70 */
[----:B------:R-:W-:Y:S05]  /*3640*/  @P0 BRA `(.L_x_81) ;  /* 0x00000004004c0947 */ /* 0x000fea0003800000 */
[----:B------:R-:W-:-:S13]  /*3650*/  LOP3.LUT P0, RZ, R15, 0x7fffffff, R0, 0xc8, !PT ;  /* 0x7fffffff0fff7812 */ /* 0x000fda000780c800 */
[----:B------:R-:W-:Y:S05]  /*3660*/  @!P0 BRA `(.L_x_82) ;  /* 0x00000004003c8947 */ /* 0x000fea0003800000 */
[C---:B------:R-:W-:Y:S02]  /*3670*/  FSETP.NEU.FTZ.AND P3, PT, |R0|.reuse, +INF , PT ;  /* 0x7f8000000000780b */ /* 0x040fe40003f7d200 */
[----:B------:R-:W-:Y:S02]  /*3680*/  FSETP.NEU.FTZ.AND P1, PT, |R3|, +INF , PT ;  /* 0x7f8000000300780b */ /* 0x000fe40003f3d200 */
[----:B------:R-:W-:-:S11]  /*3690*/  FSETP.NEU.FTZ.AND P0, PT, |R0|, +INF , PT ;  /* 0x7f8000000000780b */ /* 0x000fd60003f1d200 */
[----:B------:R-:W-:Y:S05]  /*36a0*/  @!P1 BRA !P3, `(.L_x_82) ;  /* 0x00000004002c9947 */ /* 0x000fea0005800000 */
[----:B------:R-:W-:-:S04]  /*36b0*/  LOP3.LUT P3, RZ, R0, 0x7fffffff, RZ, 0xc0, !PT ;  /* 0x7fffffff00ff7812 */ /* 0x000fc8000786c0ff */
[----:B------:R-:W-:-:S13]  /*36c0*/  PLOP3.LUT P1, PT, P1, P3, PT, 0x2f, 0xf2 ;  /* 0x0000000000f2781c */ /* 0x000fda0000f26577 */
[----:B------:R-:W-:Y:S05]  /*36d0*/  @P1 BRA `(.L_x_83) ;  /* 0x0000000400181947 */ /* 0x000fea0003800000 */
[----:B------:R-:W-:-:S04]  /*36e0*/  LOP3.LUT P1, RZ, R15, 0x7fffffff, RZ, 0xc0, !PT ;  /* 0x7fffffff0fff7812 */ /* 0x000fc8000782c0ff */
[----:B------:R-:W-:-:S13]  /*36f0*/  PLOP3.LUT P0, PT, P0, P1, PT, 0x2f, 0xf2 ;  /* 0x0000000000f2781c */ /* 0x000fda0000702577 */
[----:B------:R-:W-:Y:S05]  /*3700*/  @P0 BRA `(.L_x_84) ;  /* 0x0000000400000947 */ /* 0x000fea0003800000 */
[----:B------:R-:W-:Y:S02]  /*3710*/  ISETP.GE.AND P0, PT, R14, RZ, PT ;  /* 0x000000ff0e00720c */ /* 0x000fe40003f06270 */
[----:B------:R-:W-:-:S11]  /*3720*/  ISETP.GE.AND P1, PT, R16, RZ, PT ;  /* 0x000000ff1000720c */ /* 0x000fd60003f26270 */
[----:B------:R-:W-:Y:S01]  /*3730*/  @P0 MOV R9, RZ ;  /* 0x000000ff00090202 */ /* 0x000fe20000000f00 */
[----:B------:R-:W-:Y:S01]  /*3740*/  @!P0 FFMA R0, R0, 1.84467440737095516160e+19, RZ ;  /* 0x5f80000000008823 */ /* 0x000fe200000000ff */
[----:B------:R-:W-:Y:S01]  /*3750*/  @!P0 MOV R9, 0xffffffc0 ;  /* 0xffffffc000098802 */ /* 0x000fe20000000f00 */
[----:B------:R-:W-:-:S03]  /*3760*/  @!P1 FFMA R15, R3, 1.84467440737095516160e+19, RZ ;  /* 0x5f800000030f9823 */ /* 0x000fc600000000ff */
[----:B------:R-:W-:-:S07]  /*3770*/  @!P1 IADD3 R9, PT, PT, R9, 0x40, RZ ;  /* 0x0000004009099810 */ /* 0x000fce0007ffe0ff */
.L_x_80:
[----:B------:R-:W-:Y:S01]  /*3780*/  LEA R14, R10, 0xc0800000, 0x17 ;  /* 0xc08000000a0e7811 */ /* 0x000fe200078eb8ff */
[----:B------:R-:W-:Y:S01]  /*3790*/  BSSY.RECONVERGENT B1, `(.L_x_85) ;  /* 0x0000036000017945 */ /* 0x000fe20003800200 */
[----:B------:R-:W-:Y:S02]  /*37a0*/  IADD3 R13, PT, PT, R13, -0x7f, RZ ;  /* 0xffffff810d0d7810 */ /* 0x000fe40007ffe0ff */
[----:B------:R-:W-:-:S03]  /*37b0*/  IADD3 R16, PT, PT, -R14, R15, RZ ;  /* 0x0000000f0e107210 */ /* 0x000fc60007ffe1ff */
[C---:B------:R-:W-:Y:S01]  /*37c0*/  IMAD R0, R13.reuse, -0x800000, R0 ;  /* 0xff8000000d007824 */ /* 0x040fe200078e0200 */
[----:B------:R0:W1:Y:S01]  /*37d0*/  MUFU.RCP R14, R16 ;  /* 0x00000010000e7308 */ /* 0x0000620000001000 */
[----:B------:R-:W-:Y:S01]  /*37e0*/  FADD.FTZ R17, -R16, -RZ ;  /* 0x800000ff10117221 */ /* 0x000fe20000010100 */
[----:B0-----:R-:W-:-:S04]  /*37f0*/  IADD3 R16, PT, PT, R13, 0x7f, -R10 ;  /* 0x0000007f0d107810 */ /* 0x001fc80007ffe80a */
[----:B------:R-:W-:Y:S01]  /*3800*/  IADD3 R9, PT, PT, R16, R9, RZ ;  /* 0x0000000910097210 */ /* 0x000fe20007ffe0ff */
[----:B-1----:R-:W-:-:S04]  /*3810*/  FFMA R15, R14, R17, 1 ;  /* 0x3f8000000e0f7423 */ /* 0x002fc80000000011 */
[----:B------:R-:W-:-:S04]  /*3820*/  FFMA R15, R14, R15, R14 ;  /* 0x0000000f0e0f7223 */ /* 0x000fc8000000000e */
[----:B------:R-:W-:-:S04]  /*3830*/  FFMA R14, R0, R15, RZ ;  /* 0x0000000f000e7223 */ /* 0x000fc800000000ff */
[----:B------:R-:W-:-:S04]  /*3840*/  FFMA R18, R17, R14, R0 ;  /* 0x0000000e11127223 */ /* 0x000fc80000000000 */
[----:B------:R-:W-:-:S04]  /*3850*/  FFMA R14, R15, R18, R14 ;  /* 0x000000120f0e7223 */ /* 0x000fc8000000000e */
[----:B------:R-:W-:-:S04]  /*3860*/  FFMA R17, R17, R14, R0 ;  /* 0x0000000e11117223 */ /* 0x000fc80000000000 */
[----:B------:R-:W-:-:S05]  /*3870*/  FFMA R0, R15, R17, R14 ;  /* 0x000000110f007223 */ /* 0x000fca000000000e */
[----:B------:R-:W-:-:S04]  /*3880*/  SHF.R.U32.HI R10, RZ, 0x17, R0 ;  /* 0x00000017ff0a7819 */ /* 0x000fc80000011600 */
[----:B------:R-:W-:-:S04]  /*3890*/  LOP3.LUT R10, R10, 0xff, RZ, 0xc0, !PT ;  /* 0x000000ff0a0a7812 */ /* 0x000fc800078ec0ff */
[----:B------:R-:W-:-:S04]  /*38a0*/  IADD3 R10, PT, PT, R10, R9, RZ ;  /* 0x000000090a0a7210 */ /* 0x000fc80007ffe0ff */
[----:B------:R-:W-:-:S04]  /*38b0*/  IADD3 R13, PT, PT, R10, -0x1, RZ ;  /* 0xffffffff0a0d7810 */ /* 0x000fc80007ffe0ff */
[----:B------:R-:W-:-:S13]  /*38c0*/  ISETP.GE.U32.AND P0, PT, R13, 0xfe, PT ;  /* 0x000000fe0d00780c */ /* 0x000fda0003f06070 */
[----:B------:R-:W-:Y:S05]  /*38d0*/  @!P0 BRA `(.L_x_86) ;  /* 0x0000000000808947 */ /* 0x000fea0003800000 */
[----:B------:R-:W-:-:S13]  /*38e0*/  ISETP.GT.AND P0, PT, R10, 0xfe, PT ;  /* 0x000000fe0a00780c */ /* 0x000fda0003f04270 */
[----:B------:R-:W-:Y:S05]  /*38f0*/  @P0 BRA `(.L_x_87) ;  /* 0x00000000006c0947 */ /* 0x000fea0003800000 */
[----:B------:R-:W-:-:S13]  /*3900*/  ISETP.GE.AND P0, PT, R10, 0x1, PT ;  /* 0x000000010a00780c */ /* 0x000fda0003f06270 */
[----:B------:R-:W-:Y:S05]  /*3910*/  @P0 BRA `(.L_x_88) ;  /* 0x0000000000740947 */ /* 0x000fea0003800000 */
[----:B------:R-:W-:Y:S02]  /*3920*/  ISETP.GE.AND P0, PT, R10, -0x18, PT ;  /* 0xffffffe80a00780c */ /* 0x000fe40003f06270 */
[----:B------:R-:W-:-:S11]  /*3930*/  LOP3.LUT R0, R0, 0x80000000, RZ, 0xc0, !PT ;  /* 0x8000000000007812 */ /* 0x000fd600078ec0ff */
[----:B------:R-:W-:Y:S05]  /*3940*/  @!P0 BRA `(.L_x_88) ;  /* 0x0000000000688947 */ /* 0x000fea0003800000 */
[-CC-:B------:R-:W-:Y:S01]  /*3950*/  FFMA.RZ R9, R15, R17.reuse, R14.reuse ;  /* 0x000000110f097223 */ /* 0x180fe2000000c00e */
[C---:B------:R-:W-:Y:S02]  /*3960*/  IADD3 R16, PT, PT, R10.reuse, 0x20, RZ ;  /* 0x000000200a107810 */ /* 0x040fe40007ffe0ff */
[C---:B------:R-:W-:Y:S02]  /*3970*/  ISETP.NE.AND P3, PT, R10.reuse, RZ, PT ;  /* 0x000000ff0a00720c */ /* 0x040fe40003f65270 */
[----:B------:R-:W-:Y:S01]  /*3980*/  LOP3.LUT R13, R9, 0x7fffff, RZ, 0xc0, !PT ;  /* 0x007fffff090d7812 */ /* 0x000fe200078ec0ff */
[CCC-:B------:R-:W-:Y:S01]  /*3990*/  FFMA.RP R9, R15.reuse, R17.reuse, R14.reuse ;  /* 0x000000110f097223 */ /* 0x1c0fe2000000800e */
[----:B------:R-:W-:Y:S01]  /*39a0*/  FFMA.RM R14, R15, R17, R14 ;  /* 0x000000110f0e7223 */ /* 0x000fe2000000400e */
[----:B------:R-:W-:Y:S02]  /*39b0*/  ISETP.NE.AND P1, PT, R10, RZ, PT ;  /* 0x000000ff0a00720c */ /* 0x000fe40003f25270 */
[----:B------:R-:W-:-:S02]  /*39c0*/  LOP3.LUT R13, R13, 0x800000, RZ, 0xfc, !PT ;  /* 0x008000000d0d7812 */ /* 0x000fc400078efcff */
[----:B------:R-:W-:Y:S02]  /*39d0*/  IADD3 R10, PT, PT, -R10, RZ, RZ ;  /* 0x000000ff0a0a7210 */ /* 0x000fe40007ffe1ff */
[----:B------:R-:W-:Y:S02]  /*39e0*/  SHF.L.U32 R16, R13, R16, RZ ;  /* 0x000000100d107219 */ /* 0x000fe400000006ff */
[----:B------:R-:W-:Y:S02]  /*39f0*/  FSETP.NEU.FTZ.AND P0, PT, R9, R14, PT ;  /* 0x0000000e0900720b */ /* 0x000fe40003f1d000 */
[----:B------:R-:W-:Y:S02]  /*3a00*/  SEL R10, R10, RZ, P3 ;  /* 0x000000ff0a0a7207 */ /* 0x000fe40001800000 */
[----:B------:R-:W-:Y:S02]  /*3a10*/  ISETP.NE.AND P1, PT, R16, RZ, P1 ;  /* 0x000000ff1000720c */ /* 0x000fe40000f25270 */
[----:B------:R-:W-:-:S02]  /*3a20*/  SHF.R.U32.HI R10, RZ, R10, R13 ;  /* 0x0000000aff0a7219 */ /* 0x000fc4000001160d */
[----:B------:R-:W-:Y:S02]  /*3a30*/  PLOP3.LUT P0, PT, P0, P1, PT, 0xf8, 0x8f ;  /* 0x00000000008f781c */ /* 0x000fe40000703f70 */
[----:B------:R-:W-:Y:S02]  /*3a40*/  SHF.R.U32.HI R14, RZ, 0x1, R10 ;  /* 0x00000001ff0e7819 */ /* 0x000fe4000001160a */
[----:B------:R-:W-:-:S04]  /*3a50*/  SEL R9, RZ, 0x1, !P0 ;  /* 0x00000001ff097807 */ /* 0x000fc80004000000 */
[----:B------:R-:W-:-:S04]  /*3a60*/  LOP3.LUT R9, R9, 0x1, R14, 0xf8, !PT ;  /* 0x0000000109097812 */ /* 0x000fc800078ef80e */
[----:B------:R-:W-:-:S04]  /*3a70*/  LOP3.LUT R9, R9, R10, RZ, 0xc0, !PT ;  /* 0x0000000a09097212 */ /* 0x000fc800078ec0ff */
[----:B------:R-:W-:-:S04]  /*3a80*/  IADD3 R9, PT, PT, R14, R9, RZ ;  /* 0x000000090e097210 */ /* 0x000fc80007ffe0ff */
[----:B------:R-:W-:Y:S01]  /*3a90*/  LOP3.LUT R0, R9, R0, RZ, 0xfc, !PT ;  /* 0x0000000009007212 */ /* 0x000fe200078efcff */
[----:B------:R-:W-:Y:S06]  /*3aa0*/  BRA `(.L_x_88) ;  /* 0x0000000000107947 */ /* 0x000fec0003800000 */
.L_x_87:
[----:B------:R-:W-:-:S04]  /*3ab0*/  LOP3.LUT R0, R0, 0x80000000, RZ, 0xc0, !PT ;  /* 0x8000000000007812 */ /* 0x000fc800078ec0ff */
[----:B------:R-:W-:Y:S01]  /*3ac0*/  LOP3.LUT R0, R0, 0x7f800000, RZ, 0xfc, !PT ;  /* 0x7f80000000007812 */ /* 0x000fe200078efcff */
[----:B------:R-:W-:Y:S06]  /*3ad0*/  BRA `(.L_x_88) ;  /* 0x0000000000047947 */ /* 0x000fec0003800000 */
.L_x_86:
[----:B------:R-:W-:-:S07]  /*3ae0*/  LEA R0, R9, R0, 0x17 ;  /* 0x0000000009007211 */ /* 0x000fce00078eb8ff */
.L_x_88:
[----:B------:R-:W-:Y:S05]  /*3af0*/  BSYNC.RECONVERGENT B1 ;  /* 0x0000000000017941 */ /* 0x000fea0003800200 */
.L_x_85:
[----:B------:R-:W-:Y:S05]  /*3b00*/  BRA `(.L_x_89) ;  /* 0x0000000000207947 */ /* 0x000fea0003800000 */
.L_x_84:
[----:B------:R-:W-:-:S04]  /*3b10*/  LOP3.LUT R0, R15, 0x80000000, R0, 0x48, !PT ;  /* 0x800000000f007812 */ /* 0x000fc800078e4800 */
[----:B------:R-:W-:Y:S01]  /*3b20*/  LOP3.LUT R0, R0, 0x7f800000, RZ, 0xfc, !PT ;  /* 0x7f80000000007812 */ /* 0x000fe200078efcff */
[----:B------:R-:W-:Y:S06]  /*3b30*/  BRA `(.L_x_89) ;  /* 0x0000000000147947 */ /* 0x000fec0003800000 */
.L_x_83:
[----:B------:R-:W-:Y:S01]  /*3b40*/  LOP3.LUT R0, R15, 0x80000000, R0, 0x48, !PT ;  /* 0x800000000f007812 */ /* 0x000fe200078e4800 */
[----:B------:R-:W-:Y:S06]  /*3b50*/  BRA `(.L_x_89) ;  /* 0x00000000000c7947 */ /* 0x000fec0003800000 */
.L_x_82:
[----:B------:R-:W0:Y:S01]  /*3b60*/  MUFU.RSQ R0, -QNAN ;  /* 0xffc0000000007908 */ /* 0x000e220000001400 */
[----:B------:R-:W-:Y:S05]  /*3b70*/  BRA `(.L_x_89) ;  /* 0x0000000000047947 */ /* 0x000fea0003800000 */
.L_x_81:
[----:B------:R-:W-:-:S07]  /*3b80*/  FADD.FTZ R0, R0, R3 ;  /* 0x0000000300007221 */ /* 0x000fce0000010000 */
.L_x_89:
[----:B------:R-:W-:Y:S05]  /*3b90*/  BSYNC.RECONVERGENT B0 ;  /* 0x0000000000007941 */ /* 0x000fea0003800200 */
.L_x_79:
[----:B------:R-:W-:Y:S01]  /*3ba0*/  HFMA2 R13, -RZ, RZ, 0, 0 ;  /* 0x00000000ff0d7431 */ /* 0x000fe200000001ff */
[----:B0-----:R-:W-:-:S03]  /*3bb0*/  MOV R9, R0 ;  /* 0x0000000000097202 */ /* 0x001fc60000000f00 */
[----:B------:R-:W-:Y:S05]  /*3bc0*/  RET.REL.NODEC R12 `(_Z14softmax_kernelPKfPfii) ;  /* 0xffffffc40c0c7950 */ /* 0x000fea0003c3ffff */
.L_x_90:
        /* <DEDUP_REMOVED lines=11> */
.L_x_104:


//--------------------- .text._Z17scale_mask_kernelPfiifb --------------------------
	.section	.text._Z17scale_mask_kernelPfiifb,"ax",@progbits
	.align	128
        .global         _Z17scale_mask_kernelPfiifb
        .type           _Z17scale_mask_kernelPfiifb,@function
        .size           _Z17scale_mask_kernelPfiifb,(.L_x_107 - _Z17scale_mask_kernelPfiifb)
        .other          _Z17scale_mask_kernelPfiifb,@"STO_CUDA_ENTRY STV_DEFAULT"
_Z17scale_mask_kernelPfiifb:
.text._Z17scale_mask_kernelPfiifb:
[----:B------:R-:W-:Y:S01]  /*0000*/  LDC R1, c[0x0][0x37c] ;  /* 0x0000df00ff017b82 */ /* 0x000fe20000000800 */
[----:B------:R-:W0:Y:S07]  /*0010*/  S2R R3, SR_TID.Y ;  /* 0x0000000000037919 */ /* 0x000e2e0000002200 */
[----:B------:R-:W0:Y:S01]  /*0020*/  S2UR UR4, SR_CTAID.Y ;  /* 0x00000000000479c3 */ /* 0x000e220000002600 */
[----:B------:R-:W1:Y:S07]  /*0030*/  S2R R5, SR_TID.X ;  /* 0x0000000000057919 */ /* 0x000e6e0000002100 */
[----:B------:R-:W0:Y:S08]  /*0040*/  LDC R0, c[0x0][0x364] ;  /* 0x0000d900ff007b82 */ /* 0x000e300000000800 */
[----:B------:R-:W2:Y:S08]  /*0050*/  LDC.64 R6, c[0x0][0x388] ;  /* 0x0000e200ff067b82 */ /* 0x000eb00000000a00 */
[----:B------:R-:W1:Y:S08]  /*0060*/  S2UR UR6, SR_CTAID.X ;  /* 0x00000000000679c3 */ /* 0x000e700000002500 */
[----:B------:R-:W1:Y:S01]  /*0070*/  LDC R4, c[0x0][0x360] ;  /* 0x0000d800ff047b82 */ /* 0x000e620000000800 */
[----:B0-----:R-:W-:-:S07]  /*0080*/  IMAD R0, R0, UR4, R3 ;  /* 0x0000000400007c24 */ /* 0x001fce000f8e0203 */
[----:B------:R-:W0:Y:S01]  /*0090*/  S2UR UR5, SR_CTAID.Z ;  /* 0x00000000000579c3 */ /* 0x000e220000002700 */
[----:B--2---:R-:W-:Y:S01]  /*00a0*/  ISETP.GE.AND P0, PT, R0, R7, PT ;  /* 0x000000070000720c */ /* 0x004fe20003f06270 */
[----:B-1----:R-:W-:-:S03]  /*00b0*/  IMAD R4, R4, UR6, R5 ;  /* 0x0000000604047c24 */ /* 0x002fc6000f8e0205 */
[----:B0-----:R-:W-:-:S04]  /*00c0*/  ISETP.LE.OR P0, PT, R6, UR5, P0 ;  /* 0x0000000506007c0c */ /* 0x001fc80008703670 */
[----:B------:R-:W-:-:S13]  /*00d0*/  ISETP.GE.OR P0, PT, R4, R7, P0 ;  /* 0x000000070400720c */ /* 0x000fda0000706670 */
[----:B------:R-:W-:Y:S05]  /*00e0*/  @P0 EXIT ;  /* 0x000000000000094d */ /* 0x000fea0003800000 */
[----:B------:R-:W0:Y:S01]  /*00f0*/  LDC.64 R2, c[0x0][0x380] ;  /* 0x0000e000ff027b82 */ /* 0x000e220000000a00 */
[----:B------:R-:W1:Y:S01]  /*0100*/  LDCU.64 UR6, c[0x0][0x358] ;  /* 0x00006b00ff0677ac */ /* 0x000e620008000a00 */
[----:B------:R-:W-:Y:S01]  /*0110*/  IMAD R5, R7, UR5, R0 ;  /* 0x0000000507057c24 */ /* 0x000fe2000f8e0200 */
[----:B------:R-:W2:Y:S03]  /*0120*/  LDCU.U8 UR4, c[0x0][0x394] ;  /* 0x00007280ff0477ac */ /* 0x000ea60008000000 */
[----:B------:R-:W-:Y:S01]  /*0130*/  IMAD R5, R5, R7, R4 ;  /* 0x0000000705057224 */ /* 0x000fe200078e0204 */
[----:B------:R-:W3:Y:S03]  /*0140*/  LDCU UR8, c[0x0][0x390] ;  /* 0x00007200ff0877ac */ /* 0x000ee60008000800 */
[----:B0-----:R-:W-:-:S05]  /*0150*/  IMAD.WIDE R2, R5, 0x4, R2 ;  /* 0x0000000405027825 */ /* 0x001fca00078e0202 */
[----:B-1----:R-:W3:Y:S01]  /*0160*/  LDG.E R5, desc[UR6][R2.64] ;  /* 0x0000000602057981 */ /* 0x002ee2000c1e1900 */
[----:B--2---:R-:W-:Y:S01]  /*0170*/  UPRMT UR4, UR4, 0x8880, URZ ;  /* 0x0000888004047896 */ /* 0x004fe200080000ff */
[----:B------:R-:W-:-:S05]  /*0180*/  ISETP.GT.AND P1, PT, R4, R0, PT ;  /* 0x000000000400720c */ /* 0x000fca0003f24270 */
[----:B------:R-:W-:Y:S01]  /*0190*/  ISETP.NE.AND P0, PT, RZ, UR4, PT ;  /* 0x00000004ff007c0c */ /* 0x000fe2000bf05270 */
[----:B---3--:R-:W-:-:S12]  /*01a0*/  FMUL R5, R5, UR8 ;  /* 0x0000000805057c20 */ /* 0x008fd80008400000 */
[----:B------:R-:W-:-:S05]  /*01b0*/  @P0 FSEL R5, R5, -INF , !P1 ;  /* 0xff80000005050808 */ /* 0x000fca0004800000 */
[----:B------:R-:W-:Y:S01]  /*01c0*/  STG.E desc[UR6][R2.64], R5 ;  /* 0x0000000502007986 */ /* 0x000fe2000c101906 */
[----:B------:R-:W-:Y:S05]  /*01d0*/  EXIT ;  /* 0x000000000000794d */ /* 0x000fea0003800000 */
.L_x_91:
        /* <DEDUP_REMOVED lines=10> */
.L_x_107:


//--------------------- .text._Z16qk_matmul_kernelPKfS0_Pfiii --------------------------
	.section	.text._Z16qk_matmul_kernelPKfS0_Pfiii,"ax",@progbits
	.align	128
        .global         _Z16qk_matmul_kernelPKfS0_Pfiii
        .type           _Z16qk_matmul_kernelPKfS0_Pfiii,@function
        .size           _Z16qk_matmul_kernelPKfS0_Pfiii,(.L_x_108 - _Z16qk_matmul_kernelPKfS0_Pfiii)
        .other          _Z16qk_matmul_kernelPKfS0_Pfiii,@"STO_CUDA_ENTRY STV_DEFAULT"
_Z16qk_matmul_kernelPKfS0_Pfiii:
.text._Z16qk_matmul_kernelPKfS0_Pfiii:
        /* <DEDUP_REMOVED lines=15> */
[----:B------:R-:W0:Y:S01]  /*00f0*/  LDCU UR9, c[0x0][0x3a0] ;  /* 0x00007400ff0977ac */ /* 0x000e220008000800 */
[----:B------:R-:W-:Y:S01]  /*0100*/  HFMA2 R11, -RZ, RZ, 0, 0 ;  /* 0x00000000ff0b7431 */ /* 0x000fe200000001ff */
[----:B------:R-:W1:Y:S01]  /*0110*/  LDCU.64 UR18, c[0x0][0x358] ;  /* 0x00006b00ff1277ac */ /* 0x000e620008000a00 */
[----:B0-----:R-:W-:-:S09]  /*0120*/  UISETP.GE.AND UP0, UPT, UR9, 0x1, UPT ;  /* 0x000000010900788c */ /* 0x001fd2000bf06270 */
[----:B-1----:R-:W-:Y:S05]  /*0130*/  BRA.U !UP0, `(.L_x_92) ;  /* 0x00000009086c7547 */ /* 0x002fea000b800000 */
[----:B------:R-:W-:Y:S01]  /*0140*/  UISETP.GE.U32.AND UP1, UPT, UR9, 0x10, UPT ;  /* 0x000000100900788c */ /* 0x000fe2000bf26070 */
[----:B------:R-:W-:Y:S01]  /*0150*/  IMAD R2, R17, UR16, RZ ;  /* 0x0000001011027c24 */ /* 0x000fe2000f8e02ff */
[----:B------:R-:W-:Y:S01]  /*0160*/  ULOP3.LUT UR10, UR9, 0xf, URZ, 0xc0, !UPT ;  /* 0x0000000f090a7892 */ /* 0x000fe2000f8ec0ff */
[----:B------:R-:W-:Y:S01]  /*0170*/  MOV R11, RZ ;  /* 0x000000ff000b7202 */ /* 0x000fe20000000f00 */
[----:B------:R-:W-:Y:S01]  /*0180*/  UMOV UR4, URZ ;  /* 0x000000ff00047c82 */ /* 0x000fe20008000000 */
[----:B------:R-:W-:Y:S01]  /*0190*/  IMAD R7, R2, UR9, RZ ;  /* 0x0000000902077c24 */ /* 0x000fe2000f8e02ff */
[----:B------:R-:W-:-:S03]  /*01a0*/  UISETP.NE.AND UP0, UPT, UR10, URZ, UPT ;  /* 0x000000ff0a00728c */ /* 0x000fc6000bf05270 */
[--C-:B------:R-:W-:Y:S02]  /*01b0*/  IMAD R8, R0, UR9, R7.reuse ;  /* 0x0000000900087c24 */ /* 0x100fe4000f8e0207 */
[----:B------:R-:W-:Y:S01]  /*01c0*/  IMAD R7, R6, UR9, R7 ;  /* 0x0000000906077c24 */ /* 0x000fe2000f8e0207 */
[----:B------:R-:W-:Y:S06]  /*01d0*/  BRA.U !UP1, `(.L_x_93) ;  /* 0x0000000509147547 */ /* 0x000fec000b800000 */
[----:B------:R-:W0:Y:S01]  /*01e0*/  LDCU.128 UR12, c[0x0][0x380] ;  /* 0x00007000ff0c77ac */ /* 0x000e220008000c00 */
[----:B------:R-:W-:Y:S02]  /*01f0*/  MOV R11, RZ ;  /* 0x000000ff000b7202 */ /* 0x000fe40000000f00 */
[----:B------:R-:W-:Y:S01]  /*0200*/  MOV R9, R7 ;  /* 0x0000000700097202 */ /* 0x000fe20000000f00 */
[----:B------:R-:W-:Y:S01]  /*0210*/  ULOP3.LUT UR4, UR9, 0x7ffffff0, URZ, 0xc0, !UPT ;  /* 0x7ffffff009047892 */ /* 0x000fe2000f8ec0ff */
[----:B------:R-:W-:-:S03]  /*0220*/  MOV R10, R8 ;  /* 0x00000008000a7202 */ /* 0x000fc60000000f00 */
[----:B------:R-:W-:Y:S02]  /*0230*/  UIADD3 UR11, UPT, UPT, -UR4, URZ, URZ ;  /* 0x000000ff040b7290 */ /* 0x000fe4000fffe1ff */
[----:B0-----:R-:W-:Y:S02]  /*0240*/  UIADD3 UR7, UP1, UPT, UR12, 0x20, URZ ;  /* 0x000000200c077890 */ /* 0x001fe4000ff3e0ff */
[----:B------:R-:W-:Y:S02]  /*0250*/  UIADD3 UR5, UP2, UPT, UR14, 0x20, URZ ;  /* 0x000000200e057890 */ /* 0x000fe4000ff5e0ff */
[----:B------:R-:W-:Y:S02]  /*0260*/  UIADD3.X UR8, UPT, UPT, URZ, UR13, URZ, UP1, !UPT ;  /* 0x0000000dff087290 */ /* 0x000fe40008ffe4ff */
[----:B------:R-:W-:-:S12]  /*0270*/  UIADD3.X UR6, UPT, UPT, URZ, UR15, URZ, UP2, !UPT ;  /* 0x0000000fff067290 */ /* 0x000fd800097fe4ff */
.L_x_94:
[----:B------:R-:W-:Y:S02]  /*0280*/  MOV R4, UR7 ;  /* 0x0000000700047c02 */ /* 0x000fe40008000f00 */
[----:B------:R-:W-:Y:S02]  /*0290*/  MOV R5, UR8 ;  /* 0x0000000800057c02 */ /* 0x000fe40008000f00 */
[----:B------:R-:W-:Y:S02]  /*02a0*/  MOV R2, UR5 ;  /* 0x0000000500027c02 */ /* 0x000fe40008000f00 */
[----:B------:R-:W-:Y:S01]  /*02b0*/  MOV R3, UR6 ;  /* 0x0000000600037c02 */ /* 0x000fe20008000f00 */
[----:B------:R-:W-:-:S04]  /*02c0*/  IMAD.WIDE R4, R10, 0x4, R4 ;  /* 0x000000040a047825 */ /* 0x000fc800078e0204 */
[----:B------:R-:W-:Y:S01]  /*02d0*/  IMAD.WIDE R2, R9, 0x4, R2 ;  /* 0x0000000409027825 */ /* 0x000fe200078e0202 */
[----:B------:R-:W2:Y:S04]  /*02e0*/  LDG.E R12, desc[UR18][R4.64+-0x20] ;  /* 0xffffe012040c7981 */ /* 0x000ea8000c1e1900 */
        /* <DEDUP_REMOVED lines=13> */
[----:B--2---:R-:W-:-:S03]  /*03c0*/  FFMA R24, R12, R13, R11 ;  /* 0x0000000d0c187223 */ /* 0x004fc6000000000b */
[----:B------:R-:W2:Y:S04]  /*03d0*/  LDG.E R11, desc[UR18][R4.64+-0x8] ;  /* 0xfffff812040b7981 */ /* 0x000ea8000c1e1900 */
[----:B------:R-:W2:Y:S04]  /*03e0*/  LDG.E R12, desc[UR18][R2.64+-0x8] ;  /* 0xfffff812020c7981 */ /* 0x000ea8000c1e1900 */
[----:B------:R-:W2:Y:S01]  /*03f0*/  LDG.E R13, desc[UR18][R4.64+-0x4] ;  /* 0xfffffc12040d7981 */ /* 0x000ea2000c1e1900 */
[----:B---3--:R-:W-:-:S03]  /*0400*/  FFMA R25, R25, R26, R24 ;  /* 0x0000001a19197223 */ /* 0x008fc60000000018 */
[----:B------:R-:W3:Y:S01]  /*0410*/  LDG.E R26, desc[UR18][R4.64+0x1c] ;  /* 0x00001c12041a7981 */ /* 0x000ee2000c1e1900 */
[----:B----4-:R-:W-:-:S03]  /*0420*/  FFMA R25, R18, R19, R25 ;  /* 0x0000001312197223 */ /* 0x010fc60000000019 */
[----:B------:R-:W4:Y:S04]  /*0430*/  LDG.E R19, desc[UR18][R4.64] ;  /* 0x0000001204137981 */ /* 0x000f28000c1e1900 */
[----:B------:R-:W4:Y:S01]  /*0440*/  LDG.E R18, desc[UR18][R2.64] ;  /* 0x0000001202127981 */ /* 0x000f22000c1e1900 */
[----:B-----5:R-:W-:-:S03]  /*0450*/  FFMA R25, R20, R21, R25 ;  /* 0x0000001514197223 */ /* 0x020fc60000000019 */
[----:B------:R-:W5:Y:S04]  /*0460*/  LDG.E R20, desc[UR18][R4.64+0x4] ;  /* 0x0000041204147981 */ /* 0x000f68000c1e1900 */
[----:B------:R-:W5:Y:S01]  /*0470*/  LDG.E R21, desc[UR18][R2.64+0x4] ;  /* 0x0000041202157981 */ /* 0x000f62000c1e1900 */
[----:B------:R-:W-:-:S03]  /*0480*/  FFMA R24, R22, R23, R25 ;  /* 0x0000001716187223 */ /* 0x000fc60000000019 */
[----:B------:R-:W3:Y:S04]  /*0490*/  LDG.E R22, desc[UR18][R4.64+0x8] ;  /* 0x0000081204167981 */ /* 0x000ee8000c1e1900 */
[----:B------:R-:W3:Y:S01]  /*04a0*/  LDG.E R23, desc[UR18][R2.64+0x8] ;  /* 0x0000081202177981 */ /* 0x000ee2000c1e1900 */
[----:B------:R-:W-:-:S03]  /*04b0*/  FFMA R24, R15, R16, R24 ;  /* 0x000000100f187223 */ /* 0x000fc60000000018 */
[----:B------:R-:W3:Y:S04]  /*04c0*/  LDG.E R15, desc[UR18][R4.64+0xc] ;  /* 0x00000c12040f7981 */ /* 0x000ee8000c1e1900 */
[----:B------:R-:W3:Y:S04]  /*04d0*/  LDG.E R16, desc[UR18][R2.64+0xc] ;  /* 0x00000c1202107981 */ /* 0x000ee8000c1e1900 */
[----:B------:R-:W3:Y:S01]  /*04e0*/  LDG.E R25, desc[UR18][R2.64+0x14] ;  /* 0x0000141202197981 */ /* 0x000ee2000c1e1900 */
[----:B--2---:R-:W-:-:S03]  /*04f0*/  FFMA R24, R11, R12, R24 ;  /* 0x0000000c0b187223 */ /* 0x004fc60000000018 */
[----:B------:R-:W2:Y:S04]  /*0500*/  LDG.E R11, desc[UR18][R4.64+0x10] ;  /* 0x00001012040b7981 */ /* 0x000ea8000c1e1900 */
[----:B------:R-:W2:Y:S01]  /*0510*/  LDG.E R12, desc[UR18][R2.64+0x10] ;  /* 0x00001012020c7981 */ /* 0x000ea2000c1e1900 */
[----:B------:R-:W-:-:S03]  /*0520*/  FFMA R28, R13, R14, R24 ;  /* 0x0000000e0d1c7223 */ /* 0x000fc60000000018 */
[----:B------:R-:W2:Y:S04]  /*0530*/  LDG.E R24, desc[UR18][R4.64+0x14] ;  /* 0x0000141204187981 */ /* 0x000ea8000c1e1900 */
[----:B------:R-:W2:Y:S04]  /*0540*/  LDG.E R13, desc[UR18][R4.64+0x18] ;  /* 0x00001812040d7981 */ /* 0x000ea8000c1e1900 */
[----:B------:R-:W2:Y:S01]  /*0550*/  LDG.E R14, desc[UR18][R2.64+0x18] ;  /* 0x00001812020e7981 */ /* 0x000ea2000c1e1900 */
[----:B----4-:R-:W-:-:S04]  /*0560*/  FFMA R19, R19, R18, R28 ;  /* 0x0000001213137223 */ /* 0x010fc8000000001c */
[----:B-----5:R-:W-:Y:S01]  /*0570*/  FFMA R19, R20, R21, R19 ;  /* 0x0000001514137223 */ /* 0x020fe20000000013 */
[----:B------:R-:W-:-:S03]  /*0580*/  UIADD3 UR11, UPT, UPT, UR11, 0x10, URZ ;  /* 0x000000100b0b7890 */ /* 0x000fc6000fffe0ff */
[----:B---3--:R-:W-:Y:S01]  /*0590*/  FFMA R22, R22, R23, R19 ;  /* 0x0000001716167223 */ /* 0x008fe20000000013 */
[----:B------:R-:W-:-:S03]  /*05a0*/  UISETP.NE.AND UP1, UPT, UR11, URZ, UPT ;  /* 0x000000ff0b00728c */ /* 0x000fc6000bf25270 */
[----:B------:R-:W-:Y:S01]  /*05b0*/  FFMA R16, R15, R16, R22 ;  /* 0x000000100f107223 */ /* 0x000fe20000000016 */
[----:B------:R-:W-:Y:S02]  /*05c0*/  IADD3 R10, PT, PT, R10, 0x10, RZ ;  /* 0x000000100a0a7810 */ /* 0x000fe40007ffe0ff */
[----:B------:R-:W-:Y:S01]  /*05d0*/  IADD3 R9, PT, PT, R9, 0x10, RZ ;  /* 0x0000001009097810 */ /* 0x000fe20007ffe0ff */
[----:B--2---:R-:W-:-:S04]  /*05e0*/  FFMA R11, R11, R12, R16 ;  /* 0x0000000c0b0b7223 */ /* 0x004fc80000000010 */
[----:B------:R-:W-:-:S04]  /*05f0*/  FFMA R24, R24, R25, R11 ;  /* 0x0000001918187223 */ /* 0x000fc8000000000b */
[----:B------:R-:W-:-:S04]  /*0600*/  FFMA R13, R13, R14, R24 ;  /* 0x0000000e0d0d7223 */ /* 0x000fc80000000018 */
[----:B------:R-:W-:Y:S01]  /*0610*/  FFMA R11, R26, R27, R13 ;  /* 0x0000001b1a0b7223 */ /* 0x000fe2000000000d */
[----:B------:R-:W-:Y:S06]  /*0620*/  BRA.U UP1, `(.L_x_94) ;  /* 0xfffffffd01147547 */ /* 0x000fec000b83ffff */
.L_x_93:
[----:B------:R-:W-:Y:S05]  /*0630*/  BRA.U !UP0, `(.L_x_92) ;  /* 0x00000005082c7547 */ /* 0x000fea000b800000 */
[----:B------:R-:W-:Y:S02]  /*0640*/  UISETP.GE.U32.AND UP0, UPT, UR10, 0x8, UPT ;  /* 0x000000080a00788c */ /* 0x000fe4000bf06070 */
[----:B------:R-:W-:-:S04]  /*0650*/  ULOP3.LUT UR6, UR9, 0x7, URZ, 0xc0, !UPT ;  /* 0x0000000709067892 */ /* 0x000fc8000f8ec0ff */
[----:B------:R-:W-:-:S03]  /*0660*/  UISETP.NE.AND UP1, UPT, UR6, URZ, UPT ;  /* 0x000000ff0600728c */ /* 0x000fc6000bf25270 */
[----:B------:R-:W-:Y:S08]  /*0670*/  BRA.U !UP0, `(.L_x_95) ;  /* 0x00000001087c7547 */ /* 0x000ff0000b800000 */
[----:B------:R-:W0:Y:S01]  /*0680*/  LDC.64 R4, c[0x0][0x380] ;  /* 0x0000e000ff047b82 */ /* 0x000e220000000a00 */
[----:B------:R-:W-:Y:S02]  /*0690*/  IADD3 R9, PT, PT, R8, UR4, RZ ;  /* 0x0000000408097c10 */ /* 0x000fe4000fffe0ff */
[----:B------:R-:W-:-:S05]  /*06a0*/  IADD3 R13, PT, PT, R7, UR4, RZ ;  /* 0x00000004070d7c10 */ /* 0x000fca000fffe0ff */
[----:B------:R-:W1:Y:S01]  /*06b0*/  LDC.64 R2, c[0x0][0x388] ;  /* 0x0000e200ff027b82 */ /* 0x000e620000000a00 */
[----:B0-----:R-:W-:-:S05]  /*06c0*/  IMAD.WIDE R4, R9, 0x4, R4 ;  /* 0x0000000409047825 */ /* 0x001fca00078e0204 */
[----:B------:R-:W2:Y:S01]  /*06d0*/  LDG.E R18, desc[UR18][R4.64] ;  /* 0x0000001204127981 */ /* 0x000ea2000c1e1900 */
[----:B-1----:R-:W-:-:S03]  /*06e0*/  IMAD.WIDE R2, R13, 0x4, R2 ;  /* 0x000000040d027825 */ /* 0x002fc600078e0202 */
[----:B------:R-:W3:Y:S04]  /*06f0*/  LDG.E R21, desc[UR18][R4.64+0x4] ;  /* 0x0000041204157981 */ /* 0x000ee8000c1e1900 */
[----:B------:R-:W2:Y:S04]  /*0700*/  LDG.E R19, desc[UR18][R2.64] ;  /* 0x0000001202137981 */ /* 0x000ea8000c1e1900 */
        /* <DEDUP_REMOVED lines=13> */
[----:B------:R-:W-:Y:S01]  /*07e0*/  UIADD3 UR4, UPT, UPT, UR4, 0x8, URZ ;  /* 0x0000000804047890 */ /* 0x000fe2000fffe0ff */
[----:B--2---:R-:W-:-:S04]  /*07f0*/  FFMA R18, R18, R19, R11 ;  /* 0x0000001312127223 */ /* 0x004fc8000000000b */
[----:B---3--:R-:W-:-:S04]  /*0800*/  FFMA R18, R21, R20, R18 ;  /* 0x0000001415127223 */ /* 0x008fc80000000012 */
[----:B----4-:R-:W-:-:S04]  /*0810*/  FFMA R18, R23, R22, R18 ;  /* 0x0000001617127223 */ /* 0x010fc80000000012 */
[----:B-----5:R-:W-:-:S04]  /*0820*/  FFMA R18, R25, R24, R18 ;  /* 0x0000001819127223 */ /* 0x020fc80000000012 */
[----:B------:R-:W-:-:S04]  /*0830*/  FFMA R15, R15, R16, R18 ;  /* 0x000000100f0f7223 */ /* 0x000fc80000000012 */
[----:B------:R-:W-:-:S04]  /*0840*/  FFMA R12, R12, R13, R15 ;  /* 0x0000000d0c0c7223 */ /* 0x000fc8000000000f */
[----:B------:R-:W-:-:S04]  /*0850*/  FFMA R9, R9, R10, R12 ;  /* 0x0000000a09097223 */ /* 0x000fc8000000000c */
[----:B------:R-:W-:-:S07]  /*0860*/  FFMA R11, R14, R26, R9 ;  /* 0x0000001a0e0b7223 */ /* 0x000fce0000000009 */
.L_x_95:
        /* <DEDUP_REMOVED lines=18> */
[----:B------:R-:W5:Y:S01]  /*0990*/  LDG.E R18, desc[UR18][R4.64+0xc] ;  /* 0x00000c1204127981 */ /* 0x000f62000c1e1900 */
[----:B------:R-:W-:Y:S01]  /*09a0*/  UIADD3 UR4, UPT, UPT, UR4, 0x4, URZ ;  /* 0x0000000404047890 */ /* 0x000fe2000fffe0ff */
[----:B--2---:R-:W-:-:S04]  /*09b0*/  FFMA R9, R10, R9, R11 ;  /* 0x000000090a097223 */ /* 0x004fc8000000000b */
[----:B---3--:R-:W-:-:S04]  /*09c0*/  FFMA R9, R12, R13, R9 ;  /* 0x0000000d0c097223 */ /* 0x008fc80000000009 */
[----:B----4-:R-:W-:-:S04]  /*09d0*/  FFMA R9, R14, R15, R9 ;  /* 0x0000000f0e097223 */ /* 0x010fc80000000009 */
[----:B-----5:R-:W-:-:S07]  /*09e0*/  FFMA R11, R16, R18, R9 ;  /* 0x00000012100b7223 */ /* 0x020fce0000000009 */
.L_x_96:
[----:B------:R-:W-:Y:S05]  /*09f0*/  BRA.U !UP1, `(.L_x_92) ;  /* 0x00000001093c7547 */ /* 0x000fea000b800000 */
[----:B------:R-:W0:Y:S01]  /*0a00*/  LDC.64 R14, c[0x0][0x380] ;  /* 0x0000e000ff0e7b82 */ /* 0x000e220000000a00 */
[----:B------:R-:W-:Y:S01]  /*0a10*/  IADD3 R7, PT, PT, R7, UR4, RZ ;  /* 0x0000000407077c10 */ /* 0x000fe2000fffe0ff */
[----:B------:R-:W-:Y:S01]  /*0a20*/  UIADD3 UR5, UPT, UPT, -UR5, URZ, URZ ;  /* 0x000000ff05057290 */ /* 0x000fe2000fffe1ff */
[----:B------:R-:W-:-:S05]  /*0a30*/  IADD3 R9, PT, PT, R8, UR4, RZ ;  /* 0x0000000408097c10 */ /* 0x000fca000fffe0ff */
[----:B------:R-:W1:Y:S06]  /*0a40*/  LDC.64 R12, c[0x0][0x388] ;  /* 0x0000e200ff0c7b82 */ /* 0x000e6c0000000a00 */
.L_x_97:
[----:B-1----:R-:W-:-:S04]  /*0a50*/  IMAD.WIDE R2, R7, 0x4, R12 ;  /* 0x0000000407027825 */ /* 0x002fc800078e020c */
[----:B0-----:R-:W-:Y:S02]  /*0a60*/  IMAD.WIDE R4, R9, 0x4, R14 ;  /* 0x0000000409047825 */ /* 0x001fe400078e020e */
[----:B------:R-:W2:Y:S04]  /*0a70*/  LDG.E R2, desc[UR18][R2.64] ;  /* 0x0000001202027981 */ /* 0x000ea8000c1e1900 */
[----:B------:R-:W2:Y:S01]  /*0a80*/  LDG.E R4, desc[UR18][R4.64] ;  /* 0x0000001204047981 */ /* 0x000ea2000c1e1900 */
[----:B------:R-:W-:Y:S01]  /*0a90*/  UIADD3 UR5, UPT, UPT, UR5, 0x1, URZ ;  /* 0x0000000105057890 */ /* 0x000fe2000fffe0ff */
[----:B------:R-:W-:Y:S02]  /*0aa0*/  IADD3 R7, PT, PT, R7, 0x1, RZ ;  /* 0x0000000107077810 */ /* 0x000fe40007ffe0ff */
[----:B------:R-:W-:Y:S01]  /*0ab0*/  IADD3 R9, PT, PT, R9, 0x1, RZ ;  /* 0x0000000109097810 */ /* 0x000fe20007ffe0ff */
[----:B------:R-:W-:Y:S01]  /*0ac0*/  UISETP.NE.AND UP0, UPT, UR5, URZ, UPT ;  /* 0x000000ff0500728c */ /* 0x000fe2000bf05270 */
[----:B--2---:R-:W-:-:S08]  /*0ad0*/  FFMA R11, R4, R2, R11 ;  /* 0x00000002040b7223 */ /* 0x004fd0000000000b */
[----:B------:R-:W-:Y:S05]  /*0ae0*/  BRA.U UP0, `(.L_x_97) ;  /* 0xfffffffd00d87547 */ /* 0x000fea000b83ffff */
.L_x_92:
[----:B------:R-:W0:Y:S01]  /*0af0*/  LDC.64 R2, c[0x0][0x390] ;  /* 0x0000e400ff027b82 */ /* 0x000e220000000a00 */
[----:B------:R-:W-:-:S04]  /*0b00*/  IMAD R0, R17, UR16, R0 ;  /* 0x0000001011007c24 */ /* 0x000fc8000f8e0200 */
[----:B------:R-:W-:-:S04]  /*0b10*/  IMAD R17, R0, R17, R6 ;  /* 0x0000001100117224 */ /* 0x000fc800078e0206 */
[----:B0-----:R-:W-:-:S05]  /*0b20*/  IMAD.WIDE R2, R17, 0x4, R2 ;  /* 0x0000000411027825 */ /* 0x001fca00078e0202 */
[----:B------:R-:W-:Y:S01]  /*0b30*/  STG.E desc[UR18][R2.64], R11 ;  /* 0x0000000b02007986 */ /* 0x000fe2000c101912 */
[----:B------:R-:W-:Y:S05]  /*0b40*/  EXIT ;  /* 0x000000000000794d */ /* 0x000fea0003800000 */
.L_x_98:
        /* <DEDUP_REMOVED lines=11> */
.L_x_108:


//--------------------- .text._Z24linear_projection_kernelPKfS0_S0_Pfiiii --------------------------
	.section	.text._Z24linear_projection_kernelPKfS0_S0_Pfiiii,"ax",@progbits
	.align	128
        .global         _Z24linear_projection_kernelPKfS0_S0_Pfiiii
        .type           _Z24linear_projection_kernelPKfS0_S0_Pfiiii,@function
        .size           _Z24linear_projection_kernelPKfS0_S0_Pfiiii,(.L_x_109 - _Z24linear_projection_kernelPKfS0_S0_Pfiiii)
        .other          _Z24linear_projection_kernelPKfS0_S0_Pfiiii,@"STO_CUDA_ENTRY STV_DEFAULT"
_Z24linear_projection_kernelPKfS0_S0_Pfiiii:
.text._Z24linear_projection_kernelPKfS0_S0_Pfiiii:
        /* <DEDUP_REMOVED lines=10> */
[----:B--2---:R-:W-:-:S07]  /*00a0*/  ISETP.GE.AND P0, PT, R16, R3, PT ;  /* 0x000000031000720c */ /* 0x004fce0003f06270 */
[----:B------:R-:W2:Y:S01]  /*00b0*/  LDC R17, c[0x0][0x3ac] ;  /* 0x0000eb00ff117b82 */ /* 0x000ea20000000800 */
[----:B-1----:R-:W-:Y:S01]  /*00c0*/  IMAD R18, R18, UR6, R7 ;  /* 0x0000000612127c24 */ /* 0x002fe2000f8e0207 */
[----:B0-----:R-:W-:-:S04]  /*00d0*/  ISETP.LE.OR P0, PT, R2, UR4, P0 ;  /* 0x0000000402007c0c */ /* 0x001fc80008703670 */
[----:B--2---:R-:W-:-:S13]  /*00e0*/  ISETP.GE.OR P0, PT, R18, R17, P0 ;  /* 0x000000111200720c */ /* 0x004fda0000706670 */
[----:B------:R-:W-:Y:S05]  /*00f0*/  @P0 EXIT ;  /* 0x000000000000094d */ /* 0x000fea0003800000 */
[----:B------:R-:W0:Y:S01]  /*0100*/  LDC R2, c[0x0][0x3a8] ;  /* 0x0000ea00ff027b82 */ /* 0x000e220000000800 */
[----:B------:R-:W1:Y:S01]  /*0110*/  LDCU.64 UR6, c[0x0][0x358] ;  /* 0x00006b00ff0677ac */ /* 0x000e620008000a00 */
[----:B------:R-:W-:Y:S01]  /*0120*/  HFMA2 R27, -RZ, RZ, 0, 0 ;  /* 0x00000000ff1b7431 */ /* 0x000fe200000001ff */
[----:B0-----:R-:W-:-:S13]  /*0130*/  ISETP.GE.AND P0, PT, R2, 0x1, PT ;  /* 0x000000010200780c */ /* 0x001fda0003f06270 */
[----:B-1----:R-:W-:Y:S05]  /*0140*/  @!P0 BRA `(.L_x_99) ;  /* 0x0000000400ac8947 */ /* 0x002fea0003800000 */
[C---:B------:R-:W-:Y:S01]  /*0150*/  ISETP.GE.U32.AND P1, PT, R2.reuse, 0x8, PT ;  /* 0x000000080200780c */ /* 0x040fe20003f26070 */
[----:B------:R-:W-:Y:S01]  /*0160*/  IMAD R5, R3, UR4, R16 ;  /* 0x0000000403057c24 */ /* 0x000fe2000f8e0210 */
[----:B------:R-:W-:Y:S02]  /*0170*/  LOP3.LUT R19, R2, 0x7, RZ, 0xc0, !PT ;  /* 0x0000000702137812 */ /* 0x000fe400078ec0ff */
[----:B------:R-:W-:Y:S01]  /*0180*/  MOV R27, RZ ;  /* 0x000000ff001b7202 */ /* 0x000fe20000000f00 */
[----:B------:R-:W-:Y:S01]  /*0190*/  IMAD R22, R5, R2, RZ ;  /* 0x0000000205167224 */ /* 0x000fe200078e02ff */
[----:B------:R-:W-:Y:S02]  /*01a0*/  ISETP.NE.AND P0, PT, R19, RZ, PT ;  /* 0x000000ff1300720c */ /* 0x000fe40003f05270 */
[----:B------:R-:W-:-:S05]  /*01b0*/  MOV R21, RZ ;  /* 0x000000ff00157202 */ /* 0x000fca0000000f00 */
[----:B------:R-:W-:Y:S06]  /*01c0*/  @!P1 BRA `(.L_x_100) ;  /* 0x0000000000b49947 */ /* 0x000fec0003800000 */
[----:B------:R-:W-:Y:S02]  /*01d0*/  LOP3.LUT R21, R2, 0x7ffffff8, RZ, 0xc0, !PT ;  /* 0x7ffffff802157812 */ /* 0x000fe400078ec0ff */
[----:B------:R-:W-:Y:S02]  /*01e0*/  MOV R27, RZ ;  /* 0x000000ff001b7202 */ /* 0x000fe40000000f00 */
[----:B------:R-:W-:Y:S02]  /*01f0*/  MOV R23, R22 ;  /* 0x0000001600177202 */ /* 0x000fe40000000f00 */
[----:B------:R-:W-:Y:S02]  /*0200*/  MOV R20, R18 ;  /* 0x0000001200147202 */ /* 0x000fe40000000f00 */
[----:B------:R-:W-:-:S07]  /*0210*/  IADD3 R24, PT, PT, -R21, RZ, RZ ;  /* 0x000000ff15187210 */ /* 0x000fce0007ffe1ff */
.L_x_101:
[----:B------:R-:W0:Y:S08]  /*0220*/  LDC.64 R4, c[0x0][0x380] ;  /* 0x0000e000ff047b82 */ /* 0x000e300000000a00 */
[----:B------:R-:W1:Y:S01]  /*0230*/  LDC.64 R10, c[0x0][0x388] ;  /* 0x0000e200ff0a7b82 */ /* 0x000e620000000a00 */
[----:B0-----:R-:W-:-:S05]  /*0240*/  IMAD.WIDE R4, R23, 0x4, R4 ;  /* 0x0000000417047825 */ /* 0x001fca00078e0204 */
[----:B------:R-:W2:Y:S01]  /*0250*/  LDG.E R28, desc[UR6][R4.64] ;  /* 0x00000006041c7981 */ /* 0x000ea2000c1e1900 */
[----:B-1----:R-:W-:-:S03]  /*0260*/  IMAD.WIDE R10, R20, 0x4, R10 ;  /* 0x00000004140a7825 */ /* 0x002fc600078e020a */
[----:B------:R-:W3:Y:S04]  /*0270*/  LDG.E R25, desc[UR6][R4.64+0x4] ;  /* 0x0000040604197981 */ /* 0x000ee8000c1e1900 */
[----:B------:R0:W2:Y:S01]  /*0280*/  LDG.E R29, desc[UR6][R10.64] ;  /* 0x000000060a1d7981 */ /* 0x0000a2000c1e1900 */
[----:B------:R-:W-:-:S03]  /*0290*/  IMAD.WIDE R14, R17, 0x4, R10 ;  /* 0x00000004110e7825 */ /* 0x000fc600078e020a */
[----:B------:R-:W4:Y:S04]  /*02a0*/  LDG.E R0, desc[UR6][R4.64+0x8] ;  /* 0x0000080604007981 */ /* 0x000f28000c1e1900 */
[----:B------:R1:W3:Y:S01]  /*02b0*/  LDG.E R26, desc[UR6][R14.64] ;  /* 0x000000060e1a7981 */ /* 0x0002e2000c1e1900 */
[----:B------:R-:W-:-:S04]  /*02c0*/  IMAD.WIDE R12, R17, 0x4, R14 ;  /* 0x00000004110c7825 */ /* 0x000fc800078e020e */
[C---:B------:R-:W-:Y:S02]  /*02d0*/  IMAD.WIDE R8, R17.reuse, 0x4, R12 ;  /* 0x0000000411087825 */ /* 0x040fe400078e020c */
[----:B------:R-:W4:Y:S02]  /*02e0*/  LDG.E R13, desc[UR6][R12.64] ;  /* 0x000000060c0d7981 */ /* 0x000f24000c1e1900 */
[----:B------:R-:W-:-:S04]  /*02f0*/  IMAD.WIDE R6, R17, 0x4, R8 ;  /* 0x0000000411067825 */ /* 0x000fc800078e0208 */
[C---:B0-----:R-:W-:Y:S01]  /*0300*/  IMAD.WIDE R10, R17.reuse, 0x4, R6 ;  /* 0x00000004110a7825 */ /* 0x041fe200078e0206 */
[----:B------:R0:W5:Y:S04]  /*0310*/  LDG.E R12, desc[UR6][R8.64] ;  /* 0x00000006080c7981 */ /* 0x000168000c1e1900 */
[----:B------:R-:W5:Y:S01]  /*0320*/  LDG.E R6, desc[UR6][R6.64] ;  /* 0x0000000606067981 */ /* 0x000f62000c1e1900 */
[----:B-1----:R-:W-:-:S03]  /*0330*/  IMAD.WIDE R14, R17, 0x4, R10 ;  /* 0x00000004110e7825 */ /* 0x002fc600078e020a */
[----:B------:R-:W5:Y:S01]  /*0340*/  LDG.E R11, desc[UR6][R10.64] ;  /* 0x000000060a0b7981 */ /* 0x000f62000c1e1900 */
[----:B0-----:R-:W-:-:S03]  /*0350*/  IMAD.WIDE R8, R17, 0x4, R14 ;  /* 0x0000000411087825 */ /* 0x001fc600078e020e */
[----:B------:R-:W5:Y:S04]  /*0360*/  LDG.E R7, desc[UR6][R4.64+0x18] ;  /* 0x0000180604077981 */ /* 0x000f68000c1e1900 */
[----:B------:R-:W5:Y:S04]  /*0370*/  LDG.E R10, desc[UR6][R4.64+0x1c] ;  /* 0x00001c06040a7981 */ /* 0x000f68000c1e1900 */
[----:B------:R-:W5:Y:S01]  /*0380*/  LDG.E R8, desc[UR6][R8.64] ;  /* 0x0000000608087981 */ /* 0x000f62000c1e1900 */
[----:B--2---:R-:W-:-:S03]  /*0390*/  FFMA R28, R28, R29, R27 ;  /* 0x0000001d1c1c7223 */ /* 0x004fc6000000001b */
[----:B------:R-:W5:Y:S04]  /*03a0*/  LDG.E R27, desc[UR6][R4.64+0xc] ;  /* 0x00000c06041b7981 */ /* 0x000f68000c1e1900 */
[----:B------:R-:W2:Y:S01]  /*03b0*/  LDG.E R29, desc[UR6][R4.64+0x10] ;  /* 0x00001006041d7981 */ /* 0x000ea2000c1e1900 */
[----:B---3--:R-:W-:-:S03]  /*03c0*/  FFMA R25, R25, R26, R28 ;  /* 0x0000001a19197223 */ /* 0x008fc6000000001c */
[----:B------:R-:W3:Y:S04]  /*03d0*/  LDG.E R28, desc[UR6][R4.64+0x14] ;  /* 0x00001406041c7981 */ /* 0x000ee8000c1e1900 */
[----:B------:R-:W3:Y:S01]  /*03e0*/  LDG.E R26, desc[UR6][R14.64] ;  /* 0x000000060e1a7981 */ /* 0x000ee2000c1e1900 */
[----:B------:R-:W-:Y:S01]  /*03f0*/  IADD3 R24, PT, PT, R24, 0x8, RZ ;  /* 0x0000000818187810 */ /* 0x000fe20007ffe0ff */
[----:B----4-:R-:W-:-:S03]  /*0400*/  FFMA R0, R0, R13, R25 ;  /* 0x0000000d00007223 */ /* 0x010fc60000000019 */
[----:B------:R-:W-:Y:S02]  /*0410*/  ISETP.NE.AND P1, PT, R24, RZ, PT ;  /* 0x000000ff1800720c */ /* 0x000fe40003f25270 */
[----:B------:R-:W-:Y:S02]  /*0420*/  IADD3 R23, PT, PT, R23, 0x8, RZ ;  /* 0x0000000817177810 */ /* 0x000fe40007ffe0ff */
[----:B------:R-:W-:Y:S01]  /*0430*/  LEA R20, R17, R20, 0x3 ;  /* 0x0000001411147211 */ /* 0x000fe200078e18ff */
[----:B-----5:R-:W-:-:S04]  /*0440*/  FFMA R0, R27, R12, R0 ;  /* 0x0000000c1b007223 */ /* 0x020fc80000000000 */
[----:B--2---:R-:W-:-:S04]  /*0450*/  FFMA R29, R29, R6, R0 ;  /* 0x000000061d1d7223 */ /* 0x004fc80000000000 */
[----:B---3--:R-:W-:-:S04]  /*0460*/  FFMA R28, R28, R11, R29 ;  /* 0x0000000b1c1c7223 */ /* 0x008fc8000000001d */
[----:B------:R-:W-:-:S04]  /*0470*/  FFMA R7, R7, R26, R28 ;  /* 0x0000001a07077223 */ /* 0x000fc8000000001c */
[----:B------:R-:W-:Y:S01]  /*0480*/  FFMA R27, R10, R8, R7 ;  /* 0x000000080a1b7223 */ /* 0x000fe20000000007 */
[----:B------:R-:W-:Y:S06]  /*0490*/  @P1 BRA `(.L_x_101) ;  /* 0xfffffffc00601947 */ /* 0x000fec000383ffff */
.L_x_100:
[----:B------:R-:W-:Y:S05]  /*04a0*/  @!P0 BRA `(.L_x_99) ;  /* 0x0000000000d48947 */ /* 0x000fea0003800000 */
[----:B------:R-:W-:Y:S02]  /*04b0*/  ISETP.GE.U32.AND P0, PT, R19, 0x4, PT ;  /* 0x000000041300780c */ /* 0x000fe40003f06070 */
[----:B------:R-:W-:-:S04]  /*04c0*/  LOP3.LUT R0, R2, 0x3, RZ, 0xc0, !PT ;  /* 0x0000000302007812 */ /* 0x000fc800078ec0ff */
[----:B------:R-:W-:-:S07]  /*04d0*/  ISETP.NE.AND P1, PT, R0, RZ, PT ;  /* 0x000000ff0000720c */ /* 0x000fce0003f25270 */
[----:B------:R-:W-:Y:S06]  /*04e0*/  @!P0 BRA `(.L_x_102) ;  /* 0x0000000000588947 */ /* 0x000fec0003800000 */
[----:B------:R-:W0:Y:S01]  /*04f0*/  LDC.64 R12, c[0x0][0x388] ;  /* 0x0000e200ff0c7b82 */ /* 0x000e220000000a00 */
[----:B------:R-:W-:Y:S01]  /*0500*/  IMAD R9, R21, R17, R18 ;  /* 0x0000001115097224 */ /* 0x000fe200078e0212 */
[----:B------:R-:W-:-:S06]  /*0510*/  IADD3 R7, PT, PT, R22, R21, RZ ;  /* 0x0000001516077210 */ /* 0x000fcc0007ffe0ff */
[----:B------:R-:W1:Y:S01]  /*0520*/  LDC.64 R4, c[0x0][0x380] ;  /* 0x0000e000ff047b82 */ /* 0x000e620000000a00 */
[----:B0-----:R-:W-:-:S04]  /*0530*/  IMAD.WIDE R12, R9, 0x4, R12 ;  /* 0x00000004090c7825 */ /* 0x001fc800078e020c */
[----:B-1----:R-:W-:-:S04]  /*0540*/  IMAD.WIDE R4, R7, 0x4, R4 ;  /* 0x0000000407047825 */ /* 0x002fc800078e0204 */
[C---:B------:R-:W-:Y:S01]  /*0550*/  IMAD.WIDE R6, R17.reuse, 0x4, R12 ;  /* 0x0000000411067825 */ /* 0x040fe200078e020c */
[----:B------:R-:W2:Y:S04]  /*0560*/  LDG.E R14, desc[UR6][R4.64] ;  /* 0x00000006040e7981 */ /* 0x000ea8000c1e1900 */
[----:B------:R-:W2:Y:S01]  /*0570*/  LDG.E R12, desc[UR6][R12.64] ;  /* 0x000000060c0c7981 */ /* 0x000ea2000c1e1900 */
[----:B------:R-:W-:-:S03]  /*0580*/  IMAD.WIDE R8, R17, 0x4, R6 ;  /* 0x0000000411087825 */ /* 0x000fc600078e0206 */
[----:B------:R-:W3:Y:S04]  /*0590*/  LDG.E R6, desc[UR6][R6.64] ;  /* 0x0000000606067981 */ /* 0x000ee8000c1e1900 */
[----:B------:R-:W3:Y:S01]  /*05a0*/  LDG.E R15, desc[UR6][R4.64+0x4] ;  /* 0x00000406040f7981 */ /* 0x000ee2000c1e1900 */
[----:B------:R-:W-:-:S03]  /*05b0*/  IMAD.WIDE R10, R17, 0x4, R8 ;  /* 0x00000004110a7825 */ /* 0x000fc600078e0208 */
[----:B------:R-:W4:Y:S04]  /*05c0*/  LDG.E R20, desc[UR6][R8.64] ;  /* 0x0000000608147981 */ /* 0x000f28000c1e1900 */
[----:B------:R-:W4:Y:S04]  /*05d0*/  LDG.E R19, desc[UR6][R4.64+0x8] ;  /* 0x0000080604137981 */ /* 0x000f28000c1e1900 */
[----:B------:R-:W5:Y:S04]  /*05e0*/  LDG.E R23, desc[UR6][R4.64+0xc] ;  /* 0x00000c0604177981 */ /* 0x000f68000c1e1900 */
[----:B------:R-:W5:Y:S01]  /*05f0*/  LDG.E R10, desc[UR6][R10.64] ;  /* 0x000000060a0a7981 */ /* 0x000f62000c1e1900 */
[----:B------:R-:W-:Y:S01]  /*0600*/  IADD3 R21, PT, PT, R21, 0x4, RZ ;  /* 0x0000000415157810 */ /* 0x000fe20007ffe0ff */
[----:B--2---:R-:W-:-:S04]  /*0610*/  FFMA R14, R14, R12, R27 ;  /* 0x0000000c0e0e7223 */ /* 0x004fc8000000001b */
[----:B---3--:R-:W-:-:S04]  /*0620*/  FFMA R14, R15, R6, R14 ;  /* 0x000000060f0e7223 */ /* 0x008fc8000000000e */
[----:B----4-:R-:W-:-:S04]  /*0630*/  FFMA R14, R19, R20, R14 ;  /* 0x00000014130e7223 */ /* 0x010fc8000000000e */
[----:B-----5:R-:W-:-:S07]  /*0640*/  FFMA R27, R23, R10, R14 ;  /* 0x0000000a171b7223 */ /* 0x020fce000000000e */
.L_x_102:
[----:B------:R-:W-:Y:S05]  /*0650*/  @!P1 BRA `(.L_x_99) ;  /* 0x0000000000689947 */ /* 0x000fea0003800000 */
[----:B------:R-:W0:Y:S01]  /*0660*/  LDC.64 R10, c[0x0][0x388] ;  /* 0x0000e200ff0a7b82 */ /* 0x000e220000000a00 */
[----:B------:R-:W-:Y:S02]  /*0670*/  ISETP.NE.AND P0, PT, R0, 0x1, PT ;  /* 0x000000010000780c */ /* 0x000fe40003f05270 */
[----:B------:R-:W-:-:S04]  /*0680*/  LOP3.LUT R2, R2, 0x1, RZ, 0xc0, !PT ;  /* 0x0000000102027812 */ /* 0x000fc800078ec0ff */
[----:B------:R-:W-:Y:S01]  /*0690*/  ISETP.NE.U32.AND P1, PT, R2, 0x1, PT ;  /* 0x000000010200780c */ /* 0x000fe20003f25070 */
[----:B------:R-:W1:Y:S06]  /*06a0*/  LDC.64 R6, c[0x0][0x380] ;  /* 0x0000e000ff067b82 */ /* 0x000e6c0000000a00 */
[C---:B------:R-:W-:Y:S01]  /*06b0*/  @P0 IMAD R15, R21.reuse, R17, R18 ;  /* 0x00000011150f0224 */ /* 0x040fe200078e0212 */
[----:B------:R-:W-:Y:S01]  /*06c0*/  @P0 IADD3 R13, PT, PT, R22, R21, RZ ;  /* 0x00000015160d0210 */ /* 0x000fe20007ffe0ff */
[----:B------:R-:W2:Y:S01]  /*06d0*/  LDC.64 R8, c[0x0][0x380] ;  /* 0x0000e000ff087b82 */ /* 0x000ea20000000a00 */
[----:B------:R-:W-:-:S07]  /*06e0*/  @P0 IADD3 R21, PT, PT, R21, 0x2, RZ ;  /* 0x0000000215150810 */ /* 0x000fce0007ffe0ff */
[----:B------:R-:W3:Y:S01]  /*06f0*/  LDC.64 R4, c[0x0][0x388] ;  /* 0x0000e200ff047b82 */ /* 0x000ee20000000a00 */
[----:B0-----:R-:W-:Y:S01]  /*0700*/  @P0 IMAD.WIDE R10, R15, 0x4, R10 ;  /* 0x000000040f0a0825 */ /* 0x001fe200078e020a */
[----:B------:R-:W-:-:S03]  /*0710*/  @!P1 IADD3 R15, PT, PT, R22, R21, RZ ;  /* 0x00000015160f9210 */ /* 0x000fc60007ffe0ff */
[----:B------:R-:W-:Y:S01]  /*0720*/  @!P1 IMAD R21, R21, R17, R18 ;  /* 0x0000001115159224 */ /* 0x000fe200078e0212 */
[----:B------:R-:W4:Y:S01]  /*0730*/  @P0 LDG.E R2, desc[UR6][R10.64] ;  /* 0x000000060a020981 */ /* 0x000f22000c1e1900 */
[----:B-1----:R-:W-:-:S04]  /*0740*/  @P0 IMAD.WIDE R6, R13, 0x4, R6 ;  /* 0x000000040d060825 */ /* 0x002fc800078e0206 */
[----:B------:R-:W-:Y:S01]  /*0750*/  @P0 IMAD.WIDE R12, R17, 0x4, R10 ;  /* 0x00000004110c0825 */ /* 0x000fe200078e020a */
[----:B------:R-:W4:Y:S03]  /*0760*/  @P0 LDG.E R0, desc[UR6][R6.64] ;  /* 0x0000000606000981 */ /* 0x000f26000c1e1900 */
[----:B--2---:R-:W-:Y:S01]  /*0770*/  @!P1 IMAD.WIDE R8, R15, 0x4, R8 ;  /* 0x000000040f089825 */ /* 0x004fe200078e0208 */
[----:B------:R-:W2:Y:S04]  /*0780*/  @P0 LDG.E R19, desc[UR6][R6.64+0x4] ;  /* 0x0000040606130981 */ /* 0x000ea8000c1e1900 */
[----:B------:R-:W2:Y:S01]  /*0790*/  @P0 LDG.E R12, desc[UR6][R12.64] ;  /* 0x000000060c0c0981 */ /* 0x000ea2000c1e1900 */
[----:B---3--:R-:W-:-:S03]  /*07a0*/  @!P1 IMAD.WIDE R4, R21, 0x4, R4 ;  /* 0x0000000415049825 */ /* 0x008fc600078e0204 */
[----:B------:R-:W3:Y:S04]  /*07b0*/  @!P1 LDG.E R8, desc[UR6][R8.64] ;  /* 0x0000000608089981 */ /* 0x000ee8000c1e1900 */
[----:B------:R-:W3:Y:S01]  /*07c0*/  @!P1 LDG.E R4, desc[UR6][R4.64] ;  /* 0x0000000604049981 */ /* 0x000ee2000c1e1900 */
[----:B----4-:R-:W-:-:S04]  /*07d0*/  @P0 FFMA R0, R0, R2, R27 ;  /* 0x0000000200000223 */ /* 0x010fc8000000001b */
[----:B--2---:R-:W-:-:S04]  /*07e0*/  @P0 FFMA R27, R19, R12, R0 ;  /* 0x0000000c131b0223 */ /* 0x004fc80000000000 */
[----:B---3--:R-:W-:-:S07]  /*07f0*/  @!P1 FFMA R27, R8, R4, R27 ;  /* 0x00000004081b9223 */ /* 0x008fce000000001b */
.L_x_99:
[----:B------:R-:W0:Y:S01]  /*0800*/  LDCU.64 UR8, c[0x0][0x390] ;  /* 0x00007200ff0877ac */ /* 0x000e220008000a00 */
[----:B------:R-:W1:Y:S01]  /*0810*/  LDC.64 R6, c[0x0][0x398] ;  /* 0x0000e600ff067b82 */ /* 0x000e620000000a00 */
[----:B0-----:R-:W-:-:S04]  /*0820*/  ISETP.NE.U32.AND P0, PT, RZ, UR8, PT ;  /* 0x00000008ff007c0c */ /* 0x001fc8000bf05070 */
[----:B------:R-:W-:-:S13]  /*0830*/  ISETP.NE.AND.EX P0, PT, RZ, UR9, PT, P0 ;  /* 0x00000009ff007c0c */ /* 0x000fda000bf05300 */
[----:B------:R-:W0:Y:S02]  /*0840*/  @P0 LDC.64 R4, c[0x0][0x390] ;  /* 0x0000e400ff040b82 */ /* 0x000e240000000a00 */
[----:B0-----:R-:W-:-:S06]  /*0850*/  @P0 IMAD.WIDE R4, R18, 0x4, R4 ;  /* 0x0000000412040825 */ /* 0x001fcc00078e0204 */
[----:B------:R-:W2:Y:S01]  /*0860*/  @P0 LDG.E R4, desc[UR6][R4.64] ;  /* 0x0000000604040981 */ /* 0x000ea2000c1e1900 */
[----:B------:R-:W-:-:S04]  /*0870*/  IMAD R3, R3, UR4, R16 ;  /* 0x0000000403037c24 */ /* 0x000fc8000f8e0210 */
[----:B------:R-:W-:-:S04]  /*0880*/  IMAD R3, R3, R17, R18 ;  /* 0x0000001103037224 */ /* 0x000fc800078e0212 */
[----:B-1----:R-:W-:-:S04]  /*0890*/  IMAD.WIDE R2, R3, 0x4, R6 ;  /* 0x0000000403027825 */ /* 0x002fc800078e0206 */
[----:B--2---:R-:W-:-:S05]  /*08a0*/  @P0 FADD R27, R27, R4 ;  /* 0x000000041b1b0221 */ /* 0x004fca0000000000 */
[----:B------:R-:W-:Y:S01]  /*08b0*/  STG.E desc[UR6][R2.64], R27 ;  /* 0x0000001b02007986 */ /* 0x000fe2000c101906 */
[----:B------:R-:W-:Y:S05]  /*08c0*/  EXIT ;  /* 0x000000000000794d */ /* 0x000fea0003800000 */
.L_x_103:
        /* <DEDUP_REMOVED lines=11> */
.L_x_109:


//--------------------- .nv.shared.reserved.0     --------------------------
	.section	.nv.shared.reserved.0,"aw",@nobits
	.weak		__nv_reservedSMEM_offset_0_alias
	.size		__nv_reservedSMEM_offset_0_alias, 0, 64
	.other		__nv_reservedSMEM_offset_0_alias,@"STO_CUDA_RESERVED_SHARED STV_DEFAULT"
__nv_reservedSMEM_offset_0_alias:
	.zero		0
	.zero		64


//--------------------- .nv.constant0._Z16av_matmul_kernelPKfS0_Pfiii --------------------------
	.section	.nv.constant0._Z16av_matmul_kernelPKfS0_Pfiii,"a",@progbits
	.sectionflags	@""
	.align	4
.nv.constant0._Z16av_matmul_kernelPKfS0_Pfiii:
	.zero		932


//--------------------- .nv.constant0._Z14softmax_kernelPKfPfii --------------------------
	.section	.nv.constant0._Z14softmax_kernelPKfPfii,"a",@progbits
	.sectionflags	@""
	.align	4
.nv.constant0._Z14softmax_kernelPKfPfii:
	.zero		920


//--------------------- .nv.constant0._Z17scale_mask_kernelPfiifb --------------------------
	.section	.nv.constant0._Z17scale_mask_kernelPfiifb,"a",@progbits
	.sectionflags	@""
	.align	4
.nv.constant0._Z17scale_mask_kernelPfiifb:
	.zero		917


//--------------------- .nv.constant0._Z16qk_matmul_kernelPKfS0_Pfiii --------------------------
	.section	.nv.constant0._Z16qk_matmul_kernelPKfS0_Pfiii,"a",@progbits
	.sectionflags	@""
	.align	4
.nv.constant0._Z16qk_matmul_kernelPKfS0_Pfiii:
	.zero		932


//--------------------- .nv.constant0._Z24linear_projection_kernelPKfS0_S0_Pfiiii --------------------------
	.section	.nv.constant0._Z24linear_projection_kernelPKfS0_S0_Pfiiii,"a",@progbits
	.sectionflags	@""
	.align	4
.nv.constant0._Z24linear_projection_kernelPKfS0_S0_Pfiiii:
	.zero		944


//--------------------- SYMBOLS --------------------------

	.type		.nv.reservedSmem.offset0,@object
	.size		.nv.reservedSmem.offset0,0x4
